# CuTe-DSL kernel — source=cudnn_frontend_dsl family=gemm_swiglu
# config = {"ab_dtype": "Float8E4M3FN", "c_dtype": "BFloat16", "mma_mn": [256, 256], "cluster_mn": [2, 2]}


// ===== COMPILED SASS (sm_100a) =====

	.target	sm_100a

	.elftype	@"ET_EXEC"


//--------------------- .note.nv.tkinfo           --------------------------
	.section	.note.nv.tkinfo,"",@"SHT_NOTE"
	.sectionflags	@"SHF_NOTE_NV_TKINFO"
	.tkinfo
        /*0018*/ 	.word	0x00000081
        /*0030*/ 	.string	""
        /*0030*/ 	.string	"ptxas"
        /*0030*/ 	.string	"Cuda compilation tools, release 12.9, V12.9.83"
        /*0030*/ 	.string	"Build system must define TOOLS_VERSION_EXTENDED"
        /*0030*/ 	.string	"-O 3 -arch sm_100a "



//--------------------- .note.nv.cuver            --------------------------
	.section	.note.nv.cuver,"",@"SHT_NOTE"
	.sectionflags	@"SHF_NOTE_NV_CUVER"
        /*0018*/ 	.short	0x0001
        /*001a*/ 	.short	0x0064
        /*001c*/ 	.short	0x0001
        /*001e*/ 	.short	0x0000
        /*0020*/ 	.short	0x0001
        /*0022*/ 	.short	0x0000


//--------------------- .nv.info                  --------------------------
	.section	.nv.info,"",@"SHT_CUDA_INFO"
	.align	4


	//----- nvinfo : EIATTR_REGCOUNT
	.align		4
        /*0000*/ 	.byte	0x04, 0x2f
        /*0002*/ 	.short	(.L_6 - .L_5)
	.align		4
.L_5:
        /*0004*/ 	.word	index@(kernel_cutlass_kernel_cudnngemm_swigludense_gemm_persistent_swigluPersistentDenseGemmKernel_object_at__TiledMMA_ThrLayoutVMNK21111000_PermutationMNK____MMAAtom_ThrID21_ShapeMNK25625632_TV_0)
        /*0008*/ 	.word	0x00000060


	//----- nvinfo : EIATTR_FRAME_SIZE
	.align		4
.L_6:
        /*000c*/ 	.byte	0x04, 0x11
        /*000e*/ 	.short	(.L_8 - .L_7)
	.align		4
.L_7:
        /*0010*/ 	.word	index@($__internal_2_$__cuda_sm10x_tcgen05_guardrail_trap_unallocated_columns_being_dealloced)
        /*0014*/ 	.word	0x00000000


	//----- nvinfo : EIATTR_FRAME_SIZE
	.align		4
.L_8:
        /*0018*/ 	.byte	0x04, 0x11
        /*001a*/ 	.short	(.L_10 - .L_9)
	.align		4
.L_9:
        /*001c*/ 	.word	index@($__internal_1_$__cuda_sm10x_tcgen05_guardrail_trap_phase_invalid_during_alloc)
        /*0020*/ 	.word	0x00000000


	//----- nvinfo : EIATTR_FRAME_SIZE
	.align		4
.L_10:
        /*0024*/ 	.byte	0x04, 0x11
        /*0026*/ 	.short	(.L_12 - .L_11)
	.align		4
.L_11:
        /*0028*/ 	.word	index@($__internal_0_$__cuda_sm10x_tcgen05_guardrail_trap_col_being_dealloced_not_returned_by_alloc)
        /*002c*/ 	.word	0x00000000


	//----- nvinfo : EIATTR_FRAME_SIZE
	.align		4
.L_12:
        /*0030*/ 	.byte	0x04, 0x11
        /*0032*/ 	.short	(.L_14 - .L_13)
	.align		4
.L_13:
        /*0034*/ 	.word	index@(kernel_cutlass_kernel_cudnngemm_swigludense_gemm_persistent_swigluPersistentDenseGemmKernel_object_at__TiledMMA_ThrLayoutVMNK21111000_PermutationMNK____MMAAtom_ThrID21_ShapeMNK25625632_TV_0)
        /*0038*/ 	.word	0x00000000


	//----- nvinfo : EIATTR_MIN_STACK_SIZE
	.align		4
.L_14:
        /*003c*/ 	.byte	0x04, 0x12
        /*003e*/ 	.short	(.L_16 - .L_15)
	.align		4
.L_15:
        /*0040*/ 	.word	index@(kernel_cutlass_kernel_cudnngemm_swigludense_gemm_persistent_swigluPersistentDenseGemmKernel_object_at__TiledMMA_ThrLayoutVMNK21111000_PermutationMNK____MMAAtom_ThrID21_ShapeMNK25625632_TV_0)
        /*0044*/ 	.word	0x00000000
.L_16:


//--------------------- .nv.info.kernel_cutlass_kernel_cudnngemm_swigludense_gemm_persistent_swigluPersistentDenseGemmKernel_object_at__TiledMMA_ThrLayoutVMNK21111000_PermutationMNK____MMAAtom_ThrID21_ShapeMNK25625632_TV_0 --------------------------
	.section	.nv.info.kernel_cutlass_kernel_cudnngemm_swigludense_gemm_persistent_swigluPersistentDenseGemmKernel_object_at__TiledMMA_ThrLayoutVMNK21111000_PermutationMNK____MMAAtom_ThrID21_ShapeMNK25625632_TV_0,"",@"SHT_CUDA_INFO"
	.sectionflags	@""
	.align	4


	//----- nvinfo : EIATTR_CUDA_API_VERSION
	.align		4
        /*0000*/ 	.byte	0x04, 0x37
        /*0002*/ 	.short	(.L_18 - .L_17)
.L_17:
        /*0004*/ 	.word	0x00000081


	//----- nvinfo : EIATTR_KPARAM_INFO
	.align		4
.L_18:
        /*0008*/ 	.byte	0x04, 0x17
        /*000a*/ 	.short	(.L_20 - .L_19)
.L_19:
        /*000c*/ 	.word	0x00000000
        /*0010*/ 	.short	0x0008
        /*0012*/ 	.short	0x0264
        /*0014*/ 	.byte	0x00, 0xf0, 0x11, 0x00


	//----- nvinfo : EIATTR_KPARAM_INFO
	.align		4
.L_20:
        /*0018*/ 	.byte	0x04, 0x17
        /*001a*/ 	.short	(.L_22 - .L_21)
.L_21:
        /*001c*/ 	.word	0x00000000
        /*0020*/ 	.short	0x0007
        /*0022*/ 	.short	0x0258
        /*0024*/ 	.byte	0x00, 0xf0, 0x31, 0x00


	//----- nvinfo : EIATTR_KPARAM_INFO
	.align		4
.L_22:
        /*0028*/ 	.byte	0x04, 0x17
        /*002a*/ 	.short	(.L_24 - .L_23)
.L_23:
        /*002c*/ 	.word	0x00000000
        /*0030*/ 	.short	0x0006
        /*0032*/ 	.short	0x024c
        /*0034*/ 	.byte	0x00, 0xf0, 0x31, 0x00


	//----- nvinfo : EIATTR_KPARAM_INFO
	.align		4
.L_24:
        /*0038*/ 	.byte	0x04, 0x17
        /*003a*/ 	.short	(.L_26 - .L_25)
.L_25:
        /*003c*/ 	.word	0x00000000
        /*0040*/ 	.short	0x0005
        /*0042*/ 	.short	0x0240
        /*0044*/ 	.byte	0x00, 0xf0, 0x31, 0x00


	//----- nvinfo : EIATTR_KPARAM_INFO
	.align		4
.L_26:
        /*0048*/ 	.byte	0x04, 0x17
        /*004a*/ 	.short	(.L_28 - .L_27)
.L_27:
        /*004c*/ 	.word	0x00000000
        /*0050*/ 	.short	0x0004
        /*0052*/ 	.short	0x01c0
        /*0054*/ 	.byte	0x00, 0xf0, 0x01, 0x02


	//----- nvinfo : EIATTR_KPARAM_INFO
	.align		4
.L_28:
        /*0058*/ 	.byte	0x04, 0x17
        /*005a*/ 	.short	(.L_30 - .L_29)
.L_29:
        /*005c*/ 	.word	0x00000000
        /*0060*/ 	.short	0x0003
        /*0062*/ 	.short	0x0140
        /*0064*/ 	.byte	0x00, 0xf0, 0x01, 0x02


	//----- nvinfo : EIATTR_KPARAM_INFO
	.align		4
.L_30:
        /*0068*/ 	.byte	0x04, 0x17
        /*006a*/ 	.short	(.L_32 - .L_31)
.L_31:
        /*006c*/ 	.word	0x00000000
        /*0070*/ 	.short	0x0002
        /*0072*/ 	.short	0x00c0
        /*0074*/ 	.byte	0x00, 0xf0, 0x01, 0x02


	//----- nvinfo : EIATTR_KPARAM_INFO
	.align		4
.L_32:
        /*0078*/ 	.byte	0x04, 0x17
        /*007a*/ 	.short	(.L_34 - .L_33)
.L_33:
        /*007c*/ 	.word	0x00000000
        /*0080*/ 	.short	0x0001
        /*0082*/ 	.short	0x0040
        /*0084*/ 	.byte	0x00, 0xf0, 0x01, 0x02


	//----- nvinfo : EIATTR_KPARAM_INFO
	.align		4
.L_34:
        /*0088*/ 	.byte	0x04, 0x17
        /*008a*/ 	.short	(.L_36 - .L_35)
.L_35:
        /*008c*/ 	.word	0x00000000
        /*0090*/ 	.short	0x0000
        /*0092*/ 	.short	0x0000
        /*0094*/ 	.byte	0x00, 0xf0, 0x0d, 0x00


	//----- nvinfo : EIATTR_AT_ENTRY_FRAGMENTS
	.align		4
.L_36:
        /*0098*/ 	.byte	0x04, 0x4f
        /*009a*/ 	.short	(.L_38 - .L_37)


	//   ....[0]....
.L_37:
        /*009c*/ 	.word	0x00000004


	//   ....[1]....
        /*00a0*/ 	.word	0x00000005


	//----- nvinfo : EIATTR_RESERVED_SMEM_USED
	.align		4
.L_38:
        /*00a4*/ 	.byte	0x01, 0x41
	.zero		2


	//----- nvinfo : EIATTR_SPARSE_MMA_MASK
	.align		4
        /*00a8*/ 	.byte	0x03, 0x50
        /*00aa*/ 	.short	0x0000


	//----- nvinfo : EIATTR_TCGEN05_2CTA_USED
	.align		4
        /*00ac*/ 	.byte	0x01, 0x52
	.zero		2


	//----- nvinfo : EIATTR_MAXREG_COUNT
	.align		4
        /*00b0*/ 	.byte	0x03, 0x1b
        /*00b2*/ 	.short	0x00ff


	//----- nvinfo : EIATTR_NUM_BARRIERS
	.align		4
        /*00b4*/ 	.byte	0x02, 0x4c
        /*00b6*/ 	.byte	0x03
	.zero		1


	//----- nvinfo : EIATTR_INT_WARP_WIDE_INSTR_OFFSETS
	.align		4
        /*00b8*/ 	.byte	0x04, 0x31
        /*00ba*/ 	.short	(.L_40 - .L_39)


	//   ....[0]....
.L_39:
        /*00bc*/ 	.word	0x00004700


	//   ....[1]....
        /*00c0*/ 	.word	0x00004730


	//----- nvinfo : EIATTR_COOP_GROUP_MASK_REGIDS
	.align		4
.L_40:
        /*00c4*/ 	.byte	0x04, 0x29
        /*00c6*/ 	.short	(.L_42 - .L_41)


	//   ....[0]....
.L_41:
        /*00c8*/ 	.word	0xffffffff


	//   ....[1]....
        /*00cc*/ 	.word	0xffffffff


	//   ....[2]....
        /*00d0*/ 	.word	0xffffffff


	//   ....[3]....
        /*00d4*/ 	.word	0xffffffff


	//   ....[4]....
        /*00d8*/ 	.word	0xffffffff


	//   ....[5]....
        /*00dc*/ 	.word	0xffffffff


	//   ....[6]....
        /*00e0*/ 	.word	0xffffffff


	//----- nvinfo : EIATTR_COOP_GROUP_INSTR_OFFSETS
	.align		4
.L_42:
        /*00e4*/ 	.byte	0x04, 0x28
        /*00e6*/ 	.short	(.L_44 - .L_43)


	//   ....[0]....
.L_43:
        /*00e8*/ 	.word	0x00000430


	//   ....[1]....
        /*00ec*/ 	.word	0x00000650


	//   ....[2]....
        /*00f0*/ 	.word	0x000007a0


	//   ....[3]....
        /*00f4*/ 	.word	0x00001c60


	//   ....[4]....
        /*00f8*/ 	.word	0x00002270


	//   ....[5]....
        /*00fc*/ 	.word	0x00004580


	//   ....[6]....
        /*0100*/ 	.word	0x000047e0


	//----- nvinfo : EIATTR_VRC_CTA_INIT_COUNT
	.align		4
.L_44:
        /*0104*/ 	.byte	0x02, 0x4a
        /*0106*/ 	.byte	0x80
	.zero		1


	//----- nvinfo : EIATTR_MBARRIER_INSTR_OFFSETS
	.align		4
        /*0108*/ 	.byte	0x04, 0x39
        /*010a*/ 	.short	(.L_46 - .L_45)


	//   ....[0]....
.L_45:
        /*010c*/ 	.word	0x00000340
        /*0110*/ 	.word	0x000000ff
        /*0114*/ 	.word	0x00000000
        /*0118*/ 	.short	0x0100
        /*011a*/ 	.byte	0x06
	.zero		1


	//   ....[1]....
        /*011c*/ 	.word	0x00000350
        /*0120*/ 	.word	0x000000ff
        /*0124*/ 	.word	0x00000008
        /*0128*/ 	.short	0x0100
        /*012a*/ 	.byte	0x06
	.zero		1


	//   ....[2]....
        /*012c*/ 	.word	0x00000360
        /*0130*/ 	.word	0x000000ff
        /*0134*/ 	.word	0x00000010
        /*0138*/ 	.short	0x0100
        /*013a*/ 	.byte	0x06
	.zero		1


	//   ....[3]....
        /*013c*/ 	.word	0x00000370
        /*0140*/ 	.word	0x000000ff
        /*0144*/ 	.word	0x00000018
        /*0148*/ 	.short	0x0100
        /*014a*/ 	.byte	0x06
	.zero		1


	//   ....[4]....
        /*014c*/ 	.word	0x00000380
        /*0150*/ 	.word	0x000000ff
        /*0154*/ 	.word	0x00000020
        /*0158*/ 	.short	0x0100
        /*015a*/ 	.byte	0x06
	.zero		1


	//   ....[5]....
        /*015c*/ 	.word	0x00000390
        /*0160*/ 	.word	0x000000ff
        /*0164*/ 	.word	0x00000028
        /*0168*/ 	.short	0x0100
        /*016a*/ 	.byte	0x06
	.zero		1


	//   ....[6]....
        /*016c*/ 	.word	0x000003a0
        /*0170*/ 	.word	0x000000ff
        /*0174*/ 	.word	0x00000030
        /*0178*/ 	.short	0x0100
        /*017a*/ 	.byte	0x06
	.zero		1


	//   ....[7]....
        /*017c*/ 	.word	0x000003b0
        /*0180*/ 	.word	0x000000ff
        /*0184*/ 	.word	0x00000038
        /*0188*/ 	.short	0x0100
        /*018a*/ 	.byte	0x06
	.zero		1


	//   ....[8]....
        /*018c*/ 	.word	0x000003c0
        /*0190*/ 	.word	0x000000ff
        /*0194*/ 	.word	0x00000040
        /*0198*/ 	.short	0x0100
        /*019a*/ 	.byte	0x06
	.zero		1


	//   ....[9]....
        /*019c*/ 	.word	0x000003d0
        /*01a0*/ 	.word	0x000000ff
        /*01a4*/ 	.word	0x00000048
        /*01a8*/ 	.short	0x0100
        /*01aa*/ 	.byte	0x06
	.zero		1


	//   ....[10]....
        /*01ac*/ 	.word	0x000005c0
        /*01b0*/ 	.word	0x000000ff
        /*01b4*/ 	.word	0x00000050
        /*01b8*/ 	.short	0x0100
        /*01ba*/ 	.byte	0x06
	.zero		1


	//   ....[11]....
        /*01bc*/ 	.word	0x000005d0
        /*01c0*/ 	.word	0x000000ff
        /*01c4*/ 	.word	0x00000058
        /*01c8*/ 	.short	0x0100
        /*01ca*/ 	.byte	0x06
	.zero		1


	//   ....[12]....
        /*01cc*/ 	.word	0x000005e0
        /*01d0*/ 	.word	0x000000ff
        /*01d4*/ 	.word	0x00000060
        /*01d8*/ 	.short	0x0100
        /*01da*/ 	.byte	0x06
	.zero		1


	//   ....[13]....
        /*01dc*/ 	.word	0x000005f0
        /*01e0*/ 	.word	0x000000ff
        /*01e4*/ 	.word	0x00000068
        /*01e8*/ 	.short	0x0100
        /*01ea*/ 	.byte	0x06
	.zero		1


	//   ....[14]....
        /*01ec*/ 	.word	0x00000740
        /*01f0*/ 	.word	0x000000ff
        /*01f4*/ 	.word	0x00000070
        /*01f8*/ 	.short	0x0100
        /*01fa*/ 	.byte	0x05
	.zero		1


	//   ....[15]....
        /*01fc*/ 	.word	0x00000c00
        /*0200*/ 	.word	0x000000ff
        /*0204*/ 	.word	0x00000028
        /*0208*/ 	.short	0x010a
        /*020a*/ 	.byte	0x06
	.zero		1


	//   ....[16]....
        /*020c*/ 	.word	0x00000d50
        /*0210*/ 	.word	0x000000ff
        /*0214*/ 	.word	0x00000028
        /*0218*/ 	.short	0x010a
        /*021a*/ 	.byte	0x09
	.zero		1


	//   ....[17]....
        /*021c*/ 	.word	0x00000f20
        /*0220*/ 	.word	0x000000ff
        /*0224*/ 	.word	0x00000028
        /*0228*/ 	.short	0x010a
        /*022a*/ 	.byte	0x24
	.zero		1


	//   ....[18]....
        /*022c*/ 	.word	0x00001270
        /*0230*/ 	.word	0x000000ff
        /*0234*/ 	.word	0x00000028
        /*0238*/ 	.short	0x010a
        /*023a*/ 	.byte	0x04
	.zero		1


	//   ....[19]....
        /*023c*/ 	.word	0x000016f0
        /*0240*/ 	.word	0x000000ff
        /*0244*/ 	.word	0x00000000
        /*0248*/ 	.short	0x010a
        /*024a*/ 	.byte	0x06
	.zero		1


	//   ....[20]....
        /*024c*/ 	.word	0x00001700
        /*0250*/ 	.word	0x000000ff
        /*0254*/ 	.word	0x00000060
        /*0258*/ 	.short	0x010a
        /*025a*/ 	.byte	0x07
	.zero		1


	//   ....[21]....
        /*025c*/ 	.word	0x00001890
        /*0260*/ 	.word	0x000000ff
        /*0264*/ 	.word	0x00000000
        /*0268*/ 	.short	0x010a
        /*026a*/ 	.byte	0x05
	.zero		1


	//   ....[22]....
        /*026c*/ 	.word	0x00001a40
        /*0270*/ 	.word	0x000000ff
        /*0274*/ 	.word	0x00000000
        /*0278*/ 	.short	0x010a
        /*027a*/ 	.byte	0x06
	.zero		1


	//   ....[23]....
        /*027c*/ 	.word	0x00001be0
        /*0280*/ 	.word	0x00000000
        /*0284*/ 	.word	0x00000060
        /*0288*/ 	.short	0x010a
        /*028a*/ 	.byte	0xff
	.zero		1


	//   ....[24]....
        /*028c*/ 	.word	0x00001ee0
        /*0290*/ 	.word	0x00000000
        /*0294*/ 	.word	0x00000000
        /*0298*/ 	.short	0x010a
        /*029a*/ 	.byte	0xff
	.zero		1


	//   ....[25]....
        /*029c*/ 	.word	0x00001f00
        /*02a0*/ 	.word	0x00000000
        /*02a4*/ 	.word	0x00000000
        /*02a8*/ 	.short	0x010a
        /*02aa*/ 	.byte	0xff
	.zero		1


	//   ....[26]....
        /*02ac*/ 	.word	0x000020e0
        /*02b0*/ 	.word	0x00000008
        /*02b4*/ 	.word	0x00000000
        /*02b8*/ 	.short	0x010a
        /*02ba*/ 	.byte	0xff
	.zero		1


	//   ....[27]....
        /*02bc*/ 	.word	0x00002100
        /*02c0*/ 	.word	0x00000008
        /*02c4*/ 	.word	0x00000000
        /*02c8*/ 	.short	0x010a
        /*02ca*/ 	.byte	0xff
	.zero		1


	//   ....[28]....
        /*02cc*/ 	.word	0x000021f0
        /*02d0*/ 	.word	0x00000008
        /*02d4*/ 	.word	0x00000000
        /*02d8*/ 	.short	0x0101
        /*02da*/ 	.byte	0xff
	.zero		1


	//   ....[29]....
        /*02dc*/ 	.word	0x000028b0
        /*02e0*/ 	.word	0x000000ff
        /*02e4*/ 	.word	0x00000050
        /*02e8*/ 	.short	0x010a
        /*02ea*/ 	.byte	0x1b
	.zero		1


	//   ....[30]....
        /*02ec*/ 	.word	0x00004240
        /*02f0*/ 	.word	0x000000ff
        /*02f4*/ 	.word	0x00000000
        /*02f8*/ 	.short	0x0101
        /*02fa*/ 	.byte	0x1b
	.zero		1


	//   ....[31]....
        /*02fc*/ 	.word	0x00004550
        /*0300*/ 	.word	0x00000005
        /*0304*/ 	.word	0x00000000
        /*0308*/ 	.short	0x0101
        /*030a*/ 	.byte	0xff
	.zero		1


	//   ....[32]....
        /*030c*/ 	.word	0x00004560
        /*0310*/ 	.word	0x00000002
        /*0314*/ 	.word	0x00000070
        /*0318*/ 	.short	0x010a
        /*031a*/ 	.byte	0xff
	.zero		1


	//   ....[33]....
        /*031c*/ 	.word	0x00004840
        /*0320*/ 	.word	0x00000000
        /*0324*/ 	.word	0x00000028
        /*0328*/ 	.short	0x010a
        /*032a*/ 	.byte	0xff
	.zero		1


	//   ....[34]....
        /*032c*/ 	.word	0x000048c0
        /*0330*/ 	.word	0x00000000
        /*0334*/ 	.word	0x00000028
        /*0338*/ 	.short	0x010a
        /*033a*/ 	.byte	0xff
	.zero		1


	//   ....[35]....
        /*033c*/ 	.word	0x00004930
        /*0340*/ 	.word	0x00000000
        /*0344*/ 	.word	0x00000060
        /*0348*/ 	.short	0x010a
        /*034a*/ 	.byte	0xff
	.zero		1


	//   ....[36]....
        /*034c*/ 	.word	0x000049b0
        /*0350*/ 	.word	0x00000000
        /*0354*/ 	.word	0x00000000
        /*0358*/ 	.short	0x010a
        /*035a*/ 	.byte	0xff
	.zero		1


	//   ....[37]....
        /*035c*/ 	.word	0x00004a10
        /*0360*/ 	.word	0x00000000
        /*0364*/ 	.word	0x00000060
        /*0368*/ 	.short	0x010a
        /*036a*/ 	.byte	0xff
	.zero		1


	//   ....[38]....
        /*036c*/ 	.word	0x00004a70
        /*0370*/ 	.word	0x00000000
        /*0374*/ 	.word	0x00000000
        /*0378*/ 	.short	0x010a
        /*037a*/ 	.byte	0xff
	.zero		1


	//   ....[39]....
        /*037c*/ 	.word	0x00004ad0
        /*0380*/ 	.word	0x00000008
        /*0384*/ 	.word	0x00000000
        /*0388*/ 	.short	0x010a
        /*038a*/ 	.byte	0xff
	.zero		1


	//   ....[40]....
        /*038c*/ 	.word	0x00004b40
        /*0390*/ 	.word	0x00000004
        /*0394*/ 	.word	0x00000050
        /*0398*/ 	.short	0x010a
        /*039a*/ 	.byte	0xff
	.zero		1


	//   ....[41]....
        /*039c*/ 	.word	0x00004b90
        /*03a0*/ 	.word	0x00000002
        /*03a4*/ 	.word	0x00000070
        /*03a8*/ 	.short	0x010a
        /*03aa*/ 	.byte	0xff
	.zero		1


	//----- nvinfo : EIATTR_NUM_MBARRIERS
	.align		4
.L_46:
        /*03ac*/ 	.byte	0x03, 0x38
        /*03ae*/ 	.short	0x000f


	//----- nvinfo : EIATTR_EXIT_INSTR_OFFSETS
	.align		4
        /*03b0*/ 	.byte	0x04, 0x1c
        /*03b2*/ 	.short	(.L_48 - .L_47)


	//   ....[0]....
.L_47:
        /*03b4*/ 	.word	0x00001c20


	//   ....[1]....
        /*03b8*/ 	.word	0x00004800


	//----- nvinfo : EIATTR_REQNTID
	.align		4
.L_48:
        /*03bc*/ 	.byte	0x04, 0x10
        /*03be*/ 	.short	(.L_50 - .L_49)
.L_49:
        /*03c0*/ 	.word	0x000000c0
        /*03c4*/ 	.word	0x00000001
        /*03c8*/ 	.word	0x00000001


	//----- nvinfo : EIATTR_CRS_STACK_SIZE
	.align		4
.L_50:
        /*03cc*/ 	.byte	0x04, 0x1e
        /*03ce*/ 	.short	(.L_52 - .L_51)
.L_51:
        /*03d0*/ 	.word	0x00000000


	//----- nvinfo : EIATTR_CBANK_PARAM_SIZE
	.align		4
.L_52:
        /*03d4*/ 	.byte	0x03, 0x19
        /*03d6*/ 	.short	0x0268


	//----- nvinfo : EIATTR_PARAM_CBANK
	.align		4
        /*03d8*/ 	.byte	0x04, 0x0a
        /*03da*/ 	.short	(.L_54 - .L_53)
	.align		4
.L_53:
        /*03dc*/ 	.word	index@(.nv.constant0.kernel_cutlass_kernel_cudnngemm_swigludense_gemm_persistent_swigluPersistentDenseGemmKernel_object_at__TiledMMA_ThrLayoutVMNK21111000_PermutationMNK____MMAAtom_ThrID21_ShapeMNK25625632_TV_0)
        /*03e0*/ 	.short	0x0380
        /*03e2*/ 	.short	0x0268


	//----- nvinfo : EIATTR_SW_WAR
	.align		4
.L_54:
        /*03e4*/ 	.byte	0x04, 0x36
        /*03e6*/ 	.short	(.L_56 - .L_55)
.L_55:
        /*03e8*/ 	.word	0x00000008
.L_56:


//--------------------- .nv.compat                --------------------------
	.section	.nv.compat,"",@"SHT_CUDA_COMPAT_INFO"
	.align	4
        /*0000*/ 	.byte	0x02, 0x02, 0x02, 0x00, 0x02, 0x05, 0x05, 0x00, 0x02, 0x03, 0x01, 0x00, 0x02, 0x06, 0x01, 0x00


//--------------------- .nv.callgraph             --------------------------
	.section	.nv.callgraph,"",@"SHT_CUDA_CALLGRAPH"
	.align	4
	.sectionentsize	8
	.align		4
        /*0000*/ 	.word	0x00000000
	.align		4
        /*0004*/ 	.word	0xffffffff
	.align		4
        /*0008*/ 	.word	0x00000000
	.align		4
        /*000c*/ 	.word	0xfffffffe
	.align		4
        /*0010*/ 	.word	0x00000000
	.align		4
        /*0014*/ 	.word	0xfffffffd
	.align		4
        /*0018*/ 	.word	0x00000000
	.align		4
        /*001c*/ 	.word	0xfffffffc


//--------------------- .text.kernel_cutlass_kernel_cudnngemm_swigludense_gemm_persistent_swigluPersistentDenseGemmKernel_object_at__TiledMMA_ThrLayoutVMNK21111000_PermutationMNK____MMAAtom_ThrID21_ShapeMNK25625632_TV_0 --------------------------
	.section	.text.kernel_cutlass_kernel_cudnngemm_swigludense_gemm_persistent_swigluPersistentDenseGemmKernel_object_at__TiledMMA_ThrLayoutVMNK21111000_PermutationMNK____MMAAtom_ThrID21_ShapeMNK25625632_TV_0,"ax",@progbits
	.align	128
        .global         kernel_cutlass_kernel_cudnngemm_swigludense_gemm_persistent_swigluPersistentDenseGemmKernel_object_at__TiledMMA_ThrLayoutVMNK21111000_PermutationMNK____MMAAtom_ThrID21_ShapeMNK25625632_TV_0
        .type           kernel_cutlass_kernel_cudnngemm_swigludense_gemm_persistent_swigluPersistentDenseGemmKernel_object_at__TiledMMA_ThrLayoutVMNK21111000_PermutationMNK____MMAAtom_ThrID21_ShapeMNK25625632_TV_0,@function
        .size           kernel_cutlass_kernel_cudnngemm_swigludense_gemm_persistent_swigluPersistentDenseGemmKernel_object_at__TiledMMA_ThrLayoutVMNK21111000_PermutationMNK____MMAAtom_ThrID21_ShapeMNK25625632_TV_0,(.L_x_71 - kernel_cutlass_kernel_cudnngemm_swigludense_gemm_persistent_swigluPersistentDenseGemmKernel_object_at__TiledMMA_ThrLayoutVMNK21111000_PermutationMNK____MMAAtom_ThrID21_ShapeMNK25625632_TV_0)
        .other          kernel_cutlass_kernel_cudnngemm_swigludense_gemm_persistent_swigluPersistentDenseGemmKernel_object_at__TiledMMA_ThrLayoutVMNK21111000_PermutationMNK____MMAAtom_ThrID21_ShapeMNK25625632_TV_0,@"STO_CUDA_ENTRY STV_DEFAULT"
kernel_cutlass_kernel_cudnngemm_swigludense_gemm_persistent_swigluPersistentDenseGemmKernel_object_at__TiledMMA_ThrLayoutVMNK21111000_PermutationMNK____MMAAtom_ThrID21_ShapeMNK25625632_TV_0:
.text.kernel_cutlass_kernel_cudnngemm_swigludense_gemm_persistent_swigluPersistentDenseGemmKernel_object_at__TiledMMA_ThrLayoutVMNK21111000_PermutationMNK____MMAAtom_ThrID21_ShapeMNK25625632_TV_0:
[----:B------:R-:W1:Y:S01]  /*0000*/  LDC R1, c[0x0][0x37c] ;  /* 0x0000df00ff017b82 */ /* 0x000e620000000800 */
[----:B------:R-:W2:Y:S07]  /*0010*/  S2R R4, SR_TID.X ;  /* 0x0000000000047919 */ /* 0x000eae0000002100 */
[----:B------:R-:W3:Y:S01]  /*0020*/  S2UR UR7, SR_CgaCtaId ;  /* 0x00000000000779c3 */ /* 0x000ee20000008800 */
[----:B------:R-:W4:Y:S01]  /*0030*/  LDCU UR5, c[0x0][0x36c] ;  /* 0x00006d80ff0577ac */ /* 0x000f220008000800 */
[----:B------:R-:W5:Y:S06]  /*0040*/  LDCU.U8 UR9, c[0x0][0x382] ;  /* 0x00007040ff0977ac */ /* 0x000f6c0008000000 */
[----:B------:R-:W2:Y:S01]  /*0050*/  S2UR UR22, SR_CTAID.X ;  /* 0x00000000001679c3 */ /* 0x000ea20000002500 */
[----:B------:R-:W2:Y:S01]  /*0060*/  LDCU.U8 UR8, c[0x0][0x381] ;  /* 0x00007020ff0877ac */ /* 0x000ea20008000000 */
[----:B----4-:R-:W-:-:S02]  /*0070*/  UISETP.EQ.U32.AND UP2, UPT, UR5, 0x1, UPT ;  /* 0x000000010500788c */ /* 0x010fc4000bf42070 */
[----:B-----5:R-:W-:Y:S02]  /*0080*/  ULOP3.LUT UR9, UR9, 0x1, URZ, 0xc0, !UPT ;  /* 0x0000000109097892 */ /* 0x020fe4000f8ec0ff */
[----:B---3--:R-:W-:Y:S02]  /*0090*/  ULEA.HI UR6, UR7, UR7, URZ, 0x1 ;  /* 0x0000000707067291 */ /* 0x008fe4000f8f08ff */
[----:B--2---:R-:W-:Y:S02]  /*00a0*/  ULOP3.LUT UR8, UR8, 0x1, URZ, 0xc0, !UPT ;  /* 0x0000000108087892 */ /* 0x004fe4000f8ec0ff */
[----:B------:R-:W-:Y:S01]  /*00b0*/  USHF.R.S32.HI UR4, URZ, 0x1, UR6 ;  /* 0x00000001ff047899 */ /* 0x000fe20008011406 */
[----:B------:R-:W-:Y:S01]  /*00c0*/  SHF.R.U32.HI R0, RZ, 0x5, R4 ;  /* 0x00000005ff007819 */ /* 0x000fe20000011604 */
[----:B------:R-:W-:Y:S02]  /*00d0*/  ULOP3.LUT UR13, UR6, 0xfffffffe, URZ, 0xc0, !UPT ;  /* 0xfffffffe060d7892 */ /* 0x000fe4000f8ec0ff */
[----:B------:R-:W-:Y:S01]  /*00e0*/  ULEA.HI UR5, UR6, UR4, URZ, 0x1 ;  /* 0x0000000406057291 */ /* 0x000fe2000f8f08ff */
[----:B------:R-:W-:Y:S01]  /*00f0*/  R2UR UR23, R0 ;  /* 0x00000000001772ca */ /* 0x000fe200000e0000 */
[----:B------:R-:W-:-:S02]  /*0100*/  ULOP3.LUT UR22, UR22, 0x1, URZ, 0xc0, !UPT ;  /* 0x0000000116167892 */ /* 0x000fc4000f8ec0ff */
[----:B------:R-:W-:Y:S02]  /*0110*/  ULOP3.LUT UR5, UR5, 0xfffffffe, URZ, 0xc0, !UPT ;  /* 0xfffffffe05057892 */ /* 0x000fe4000f8ec0ff */
[----:B------:R-:W-:Y:S02]  /*0120*/  UISETP.NE.U32.AND UP6, UPT, UR9, 0x1, UPT ;  /* 0x000000010900788c */ /* 0x000fe4000bfc5070 */
[----:B------:R-:W-:Y:S02]  /*0130*/  UIADD3 UR33, UPT, UPT, UR4, -UR5, URZ ;  /* 0x8000000504217290 */ /* 0x000fe4000fffe0ff */
[----:B------:R-:W-:Y:S02]  /*0140*/  UISETP.NE.U32.AND UP5, UPT, UR8, 0x1, UPT ;  /* 0x000000010800788c */ /* 0x000fe4000bfa5070 */
[----:B------:R-:W-:Y:S02]  /*0150*/  UIADD3 UR13, UPT, UPT, -UR13, UR7, URZ ;  /* 0x000000070d0d7290 */ /* 0x000fe4000fffe1ff */
[----:B------:R-:W-:-:S02]  /*0160*/  UISETP.NE.AND UP4, UPT, UR23, 0x5, UPT ;  /* 0x000000051700788c */ /* 0x000fc4000bf85270 */
[----:B------:R-:W-:Y:S02]  /*0170*/  UISETP.NE.AND UP3, UPT, UR23, URZ, UPT ;  /* 0x000000ff1700728c */ /* 0x000fe4000bf65270 */
[----:B------:R-:W-:-:S05]  /*0180*/  UIADD3 UR14, UPT, UPT, UR33, UR33, URZ ;  /* 0x00000021210e7290 */ /* 0x000fca000fffe0ff */
[----:B-1----:R-:W-:Y:S07]  /*0190*/  BRA.U UP4, `(.L_x_0) ;  /* 0x0000000104387547 */ /* 0x002fee000b800000 */
[----:B------:R-:W1:Y:S02]  /*01a0*/  LDCU.64 UR8, c[0x0][0x348] ;  /* 0x00006900ff0877ac */ /* 0x000e640008000a00 */
[----:B-1----:R-:W-:Y:S02]  /*01b0*/  UIADD3 UR18, UP1, UPT, UR8, 0x40, URZ ;  /* 0x0000004008127890 */ /* 0x002fe4000ff3e0ff */
[----:B------:R-:W-:Y:S02]  /*01c0*/  UIADD3 UR16, UP0, UPT, UR8, 0xc0, URZ ;  /* 0x000000c008107890 */ /* 0x000fe4000ff1e0ff */
[----:B------:R-:W-:Y:S02]  /*01d0*/  UIADD3.X UR19, UPT, UPT, URZ, UR9, URZ, UP1, !UPT ;  /* 0x00000009ff137290 */ /* 0x000fe40008ffe4ff */
[----:B------:R-:W-:Y:S02]  /*01e0*/  UIADD3 UR10, UP1, UPT, UR8, 0x140, URZ ;  /* 0x00000140080a7890 */ /* 0x000fe4000ff3e0ff */
[----:B------:R-:W-:-:S02]  /*01f0*/  UIADD3.X UR17, UPT, UPT, URZ, UR9, URZ, UP0, !UPT ;  /* 0x00000009ff117290 */ /* 0x000fc400087fe4ff */
[----:B------:R-:W-:Y:S02]  /*0200*/  UIADD3 UR8, UP0, UPT, UR8, 0x1c0, URZ ;  /* 0x000001c008087890 */ /* 0x000fe4000ff1e0ff */
[----:B------:R-:W-:Y:S01]  /*0210*/  UIADD3.X UR11, UPT, UPT, URZ, UR9, URZ, UP1, !UPT ;  /* 0x00000009ff0b7290 */ /* 0x000fe20008ffe4ff */
[----:B------:R1:W-:Y:S01]  /*0220*/  UTMACCTL.PF [UR18] ;  /* 0x00000000120079b9 */ /* 0x0003e20008040000 */
[----:B------:R-:W-:-:S03]  /*0230*/  UIADD3.X UR9, UPT, UPT, URZ, UR9, URZ, UP0, !UPT ;  /* 0x00000009ff097290 */ /* 0x000fc600087fe4ff */
[----:B------:R1:W-:Y:S04]  /*0240*/  UTMACCTL.PF [UR16] ;  /* 0x00000000100079b9 */ /* 0x0003e80008040000 */
[----:B------:R1:W-:Y:S02]  /*0250*/  UTMACCTL.PF [UR10] ;  /* 0x000000000a0079b9 */ /* 0x0003e40008040000 */
[----:B------:R1:W-:Y:S02]  /*0260*/  UTMACCTL.PF [UR8] ;  /* 0x00000000080079b9 */ /* 0x0003e40008040000 */
[----:B-1----:R-:W-:Y:S01]  /*0270*/  NOP ;  /* 0x0000000000007918 */ /* 0x002fe20000000000 */
.L_x_0:
[----:B------:R-:W-:Y:S05]  /*0280*/  BRA.U UP3, `(.L_x_1) ;  /* 0x0000000103587547 */ /* 0x000fea000b800000 */
[----:B------:R-:W-:Y:S01]  /*0290*/  UMOV UR6, 0x400 ;  /* 0x0000040000067882 */ /* 0x000fe20000000000 */
[----:B------:R-:W-:Y:S01]  /*02a0*/  UMOV UR8, 0x1 ;  /* 0x0000000100087882 */ /* 0x000fe20000000000 */
[----:B------:R-:W-:Y:S02]  /*02b0*/  ULEA UR6, UR7, UR6, 0x18 ;  /* 0x0000000607067291 */ /* 0x000fe4000f8ec0ff */
[----:B------:R-:W-:-:S04]  /*02c0*/  UIADD3 UR8, UPT, UPT, -UR8, 0x100000, URZ ;  /* 0x0010000008087890 */ /* 0x000fc8000fffe1ff */
[----:B------:R-:W-:Y:S02]  /*02d0*/  USHF.L.U32 UR9, UR8, 0xb, URZ ;  /* 0x0000000b08097899 */ /* 0x000fe400080006ff */
[----:B------:R-:W-:Y:S01]  /*02e0*/  USHF.L.U32 UR8, UR8, 0x1, URZ ;  /* 0x0000000108087899 */ /* 0x000fe200080006ff */
[----:B------:R-:W-:Y:S02]  /*02f0*/  UMOV UR5, 0x2 ;  /* 0x0000000200057882 */ /* 0x000fe40000000000 */
[----:B------:R-:W-:-:S04]  /*0300*/  UIADD3 UR10, UPT, UPT, -UR5, 0x100000, URZ ;  /* 0x00100000050a7890 */ /* 0x000fc8000fffe1ff */
[----:B------:R-:W-:Y:S02]  /*0310*/  USHF.L.U32 UR11, UR10, 0xb, URZ ;  /* 0x0000000b0a0b7899 */ /* 0x000fe400080006ff */
[----:B------:R-:W-:Y:S01]  /*0320*/  USHF.L.U32 UR10, UR10, 0x1, URZ ;  /* 0x000000010a0a7899 */ /* 0x000fe200080006ff */
[----:B------:R-:W1:Y:S02]  /*0330*/  FENCE.VIEW.ASYNC.S ;  /* 0x00000000000073c6 */ /* 0x000e640000000000 */
[----:B-1----:R1:W2:Y:S01]  /*0340*/  SYNCS.EXCH.64 URZ, [UR6], UR8 ;  /* 0x0000000806ff75b2 */ /* 0x0022a20008000100 */
[----:B------:R1:W3:Y:S01]  /*0350*/  SYNCS.EXCH.64 URZ, [UR6+0x8], UR8 ;  /* 0x0000080806ff75b2 */ /* 0x0002e20008000100 */
[----:B------:R1:W4:Y:S01]  /*0360*/  SYNCS.EXCH.64 URZ, [UR6+0x10], UR8 ;  /* 0x0000100806ff75b2 */ /* 0x0003220008000100 */
[----:B------:R1:W5:Y:S01]  /*0370*/  SYNCS.EXCH.64 URZ, [UR6+0x18], UR8 ;  /* 0x0000180806ff75b2 */ /* 0x0003620008000100 */
[----:B------:R1:W1:Y:S05]  /*0380*/  SYNCS.EXCH.64 URZ, [UR6+0x20], UR8 ;  /* 0x0000200806ff75b2 */ /* 0x00026a0008000100 */
[----:B------:R1:W1:Y:S01]  /*0390*/  SYNCS.EXCH.64 URZ, [UR6+0x28], UR10 ;  /* 0x0000280a06ff75b2 */ /* 0x0002620008000100 */
[----:B------:R1:W1:Y:S01]  /*03a0*/  SYNCS.EXCH.64 URZ, [UR6+0x30], UR10 ;  /* 0x0000300a06ff75b2 */ /* 0x0002620008000100 */
[----:B------:R1:W1:Y:S01]  /*03b0*/  SYNCS.EXCH.64 URZ, [UR6+0x38], UR10 ;  /* 0x0000380a06ff75b2 */ /* 0x0002620008000100 */
[----:B------:R1:W1:Y:S01]  /*03c0*/  SYNCS.EXCH.64 URZ, [UR6+0x40], UR10 ;  /* 0x0000400a06ff75b2 */ /* 0x0002620008000100 */
[----:B------:R1:W1:Y:S01]  /*03d0*/  SYNCS.EXCH.64 URZ, [UR6+0x48], UR10 ;  /* 0x0000480a06ff75b2 */ /* 0x0002620008000100 */
[----:B------:R-:W-:Y:S01]  /*03e0*/  NOP ;  /* 0x0000000000007918 */ /* 0x000fe20000000000 */
.L_x_1:
[----:B------:R-:W-:Y:S01]  /*03f0*/  NOP ;  /* 0x0000000000007918 */ /* 0x000fe20000000000 */
[----:B------:R-:W-:Y:S05]  /*0400*/  BRA.U !UP2, `(.L_x_2) ;  /* 0x000000010a087547 */ /* 0x000fea000b800000 */
[----:B-12345:R-:W-:Y:S01]  /*0410*/  UCGABAR_ARV ;  /* 0x00000000000079c7 */ /* 0x03efe20008000000 */
[----:B------:R-:W-:Y:S05]  /*0420*/  BRA `(.L_x_3) ;  /* 0x0000000000047947 */ /* 0x000fea0003800000 */
.L_x_2:
[----:B-12345:R-:W-:Y:S01]  /*0430*/  NOP ;  /* 0x0000000000007918 */ /* 0x03efe20000000000 */
.L_x_3:
[----:B------:R-:W-:Y:S05]  /*0440*/  BRA.U !UP2, `(.L_x_4) ;  /* 0x000000010a0c7547 */ /* 0x000fea000b800000 */
[----:B------:R-:W-:Y:S01]  /*0450*/  UCGABAR_WAIT ;  /* 0x0000000000007dc7 */ /* 0x000fe20008000000 */
[----:B------:R-:W-:Y:S01]  /*0460*/  CCTL.IVALL ;  /* 0x00000000ff00798f */ /* 0x000fe20002000000 */
[----:B------:R-:W-:Y:S05]  /*0470*/  BRA `(.L_x_5) ;  /* 0x0000000000047947 */ /* 0x000fea0003800000 */
.L_x_4:
[----:B------:R-:W-:Y:S06]  /*0480*/  BAR.SYNC.DEFER_BLOCKING 0x0 ;  /* 0x0000000000007b1d */ /* 0x000fec0000010000 */
.L_x_5:
[----:B------:R-:W-:Y:S01]  /*0490*/  UIADD3 UR5, UPT, UPT, UR4, UR4, URZ ;  /* 0x0000000404057290 */ /* 0x000fe2000fffe0ff */
[----:B------:R-:W-:Y:S01]  /*04a0*/  UMOV UR24, 0x3 ;  /* 0x0000000300187882 */ /* 0x000fe20000000000 */
[----:B------:R-:W-:Y:S02]  /*04b0*/  UIADD3 UR12, UPT, UPT, UR4, -0x1, URZ ;  /* 0xffffffff040c7890 */ /* 0x000fe4000fffe0ff */
[----:B------:R-:W-:Y:S02]  /*04c0*/  UISETP.NE.AND UP0, UPT, UR7, UR5, UPT ;  /* 0x000000050700728c */ /* 0x000fe4000bf05270 */
[----:B------:R-:W-:Y:S02]  /*04d0*/  USHF.L.U32 UR24, UR24, UR14, URZ ;  /* 0x0000000e18187299 */ /* 0x000fe400080006ff */
[----:B------:R-:W-:-:S11]  /*04e0*/  UISETP.LT.AND UP0, UPT, UR7, URZ, UP0 ;  /* 0x000000ff0700728c */ /* 0x000fd60008701270 */
[----:B------:R-:W-:Y:S01]  /*04f0*/  @!UP0 UIADD3 UR12, UPT, UPT, UR4, URZ, URZ ;  /* 0x000000ff040c8290 */ /* 0x000fe2000fffe0ff */
[----:B------:R-:W-:Y:S11]  /*0500*/  BRA.U UP3, `(.L_x_6) ;  /* 0x0000000103407547 */ /* 0x000ff6000b800000 */
[----:B------:R-:W-:Y:S01]  /*0510*/  UMOV UR6, 0x400 ;  /* 0x0000040000067882 */ /* 0x000fe20000000000 */
[----:B------:R-:W-:Y:S01]  /*0520*/  UMOV UR5, 0x1 ;  /* 0x0000000100057882 */ /* 0x000fe20000000000 */
[----:B------:R-:W-:Y:S01]  /*0530*/  UMOV UR4, 0x8 ;  /* 0x0000000800047882 */ /* 0x000fe20000000000 */
[----:B------:R-:W-:Y:S02]  /*0540*/  ULEA UR6, UR7, UR6, 0x18 ;  /* 0x0000000607067291 */ /* 0x000fe4000f8ec0ff */
[----:B------:R-:W-:-:S04]  /*0550*/  UIADD3 UR8, UPT, UPT, -UR5, 0x100000, URZ ;  /* 0x0010000005087890 */ /* 0x000fc8000fffe1ff */
[----:B------:R-:W-:Y:S02]  /*0560*/  USHF.L.U32 UR9, UR8, 0xb, URZ ;  /* 0x0000000b08097899 */ /* 0x000fe400080006ff */
[----:B------:R-:W-:Y:S02]  /*0570*/  USHF.L.U32 UR8, UR8, 0x1, URZ ;  /* 0x0000000108087899 */ /* 0x000fe400080006ff */
[----:B------:R-:W-:-:S04]  /*0580*/  UIADD3 UR4, UPT, UPT, -UR4, 0x100000, URZ ;  /* 0x0010000004047890 */ /* 0x000fc8000fffe1ff */
[----:B------:R-:W-:Y:S02]  /*0590*/  USHF.L.U32 UR5, UR4, 0xb, URZ ;  /* 0x0000000b04057899 */ /* 0x000fe400080006ff */
[----:B------:R-:W-:Y:S01]  /*05a0*/  USHF.L.U32 UR4, UR4, 0x1, URZ ;  /* 0x0000000104047899 */ /* 0x000fe200080006ff */
[----:B------:R-:W1:Y:S03]  /*05b0*/  FENCE.VIEW.ASYNC.S ;  /* 0x00000000000073c6 */ /* 0x000e660000000000 */
[----:B-1----:R1:W2:Y:S01]  /*05c0*/  SYNCS.EXCH.64 URZ, [UR6+0x50], UR8 ;  /* 0x0000500806ff75b2 */ /* 0x0022a20008000100 */
[----:B------:R1:W3:Y:S07]  /*05d0*/  SYNCS.EXCH.64 URZ, [UR6+0x58], UR8 ;  /* 0x0000580806ff75b2 */ /* 0x0002ee0008000100 */
[----:B------:R1:W4:Y:S01]  /*05e0*/  SYNCS.EXCH.64 URZ, [UR6+0x60], UR4 ;  /* 0x0000600406ff75b2 */ /* 0x0003220008000100 */
[----:B------:R1:W5:Y:S01]  /*05f0*/  SYNCS.EXCH.64 URZ, [UR6+0x68], UR4 ;  /* 0x0000680406ff75b2 */ /* 0x0003620008000100 */
[----:B------:R-:W-:Y:S01]  /*0600*/  NOP ;  /* 0x0000000000007918 */ /* 0x000fe20000000000 */
.L_x_6:
[----:B------:R-:W-:Y:S01]  /*0610*/  NOP ;  /* 0x0000000000007918 */ /* 0x000fe20000000000 */
[----:B------:R-:W-:Y:S05]  /*0620*/  BRA.U !UP2, `(.L_x_7) ;  /* 0x000000010a087547 */ /* 0x000fea000b800000 */
[----:B--2345:R-:W-:Y:S01]  /*0630*/  UCGABAR_ARV ;  /* 0x00000000000079c7 */ /* 0x03cfe20008000000 */
[----:B------:R-:W-:Y:S05]  /*0640*/  BRA `(.L_x_8) ;  /* 0x0000000000047947 */ /* 0x000fea0003800000 */
.L_x_7:
[----:B--2345:R-:W-:Y:S01]  /*0650*/  NOP ;  /* 0x0000000000007918 */ /* 0x03cfe20000000000 */
.L_x_8:
[----:B------:R-:W-:Y:S05]  /*0660*/  BRA.U !UP2, `(.L_x_9) ;  /* 0x000000010a0c7547 */ /* 0x000fea000b800000 */
[----:B------:R-:W-:Y:S01]  /*0670*/  UCGABAR_WAIT ;  /* 0x0000000000007dc7 */ /* 0x000fe20008000000 */
[----:B------:R-:W-:Y:S01]  /*0680*/  CCTL.IVALL ;  /* 0x00000000ff00798f */ /* 0x000fe20002000000 */
[----:B------:R-:W-:Y:S05]  /*0690*/  BRA `(.L_x_10) ;  /* 0x0000000000047947 */ /* 0x000fea0003800000 */
.L_x_9:
[----:B------:R-:W-:Y:S06]  /*06a0*/  BAR.SYNC.DEFER_BLOCKING 0x0 ;  /* 0x0000000000007b1d */ /* 0x000fec0000010000 */
.L_x_10:
[----:B------:R-:W-:Y:S05]  /*06b0*/  BRA.U UP4, `(.L_x_11) ;  /* 0x0000000104287547 */ /* 0x000fea000b800000 */
[----:B-1----:R-:W-:Y:S01]  /*06c0*/  UMOV UR5, 0x400 ;  /* 0x0000040000057882 */ /* 0x002fe20000000000 */
[----:B------:R-:W-:Y:S01]  /*06d0*/  UMOV UR4, 0x20 ;  /* 0x0000002000047882 */ /* 0x000fe20000000000 */
[----:B------:R-:W-:Y:S02]  /*06e0*/  ULEA UR5, UR7, UR5, 0x18 ;  /* 0x0000000507057291 */ /* 0x000fe4000f8ec0ff */
[----:B------:R-:W-:-:S04]  /*06f0*/  UIADD3 UR8, UPT, UPT, -UR4, 0x100000, URZ ;  /* 0x0010000004087890 */ /* 0x000fc8000fffe1ff */
[----:B------:R-:W-:Y:S02]  /*0700*/  USHF.L.U32 UR9, UR8, 0xb, URZ ;  /* 0x0000000b08097899 */ /* 0x000fe400080006ff */
[----:B------:R-:W-:Y:S01]  /*0710*/  USHF.L.U32 UR8, UR8, 0x1, URZ ;  /* 0x0000000108087899 */ /* 0x000fe200080006ff */
[----:B------:R-:W-:Y:S01]  /*0720*/  ELECT P0, URZ, PT ;  /* 0x0000000000ff782f */ /* 0x000fe20003800000 */
[----:B------:R-:W1:Y:S10]  /*0730*/  FENCE.VIEW.ASYNC.S ;  /* 0x00000000000073c6 */ /* 0x000e740000000000 */
[----:B-1----:R2:W3:Y:S02]  /*0740*/  SYNCS.EXCH.64 URZ, [UR5+0x70], UR8 ;  /* 0x0000700805ff75b2 */ /* 0x0024e40008000100 */
[----:B--2---:R-:W-:Y:S01]  /*0750*/  NOP ;  /* 0x0000000000007918 */ /* 0x004fe20000000000 */
.L_x_11:
[----:B------:R-:W-:Y:S01]  /*0760*/  NOP ;  /* 0x0000000000007918 */ /* 0x000fe20000000000 */
[----:B------:R-:W-:Y:S05]  /*0770*/  BRA.U !UP2, `(.L_x_12) ;  /* 0x000000010a087547 */ /* 0x000fea000b800000 */
[----:B---3--:R-:W-:Y:S01]  /*0780*/  UCGABAR_ARV ;  /* 0x00000000000079c7 */ /* 0x008fe20008000000 */
[----:B------:R-:W-:Y:S05]  /*0790*/  BRA `(.L_x_13) ;  /* 0x0000000000047947 */ /* 0x000fea0003800000 */
.L_x_12:
[----:B---3--:R-:W-:Y:S01]  /*07a0*/  NOP ;  /* 0x0000000000007918 */ /* 0x008fe20000000000 */
.L_x_13:
[----:B------:R-:W-:Y:S01]  /*07b0*/  USHF.L.U32 UR21, UR22, 0x7, URZ ;  /* 0x0000000716157899 */ /* 0x000fe200080006ff */
[----:B------:R-:W-:Y:S05]  /*07c0*/  BRA.U !UP2, `(.L_x_14) ;  /* 0x000000010a0c7547 */ /* 0x000fea000b800000 */
[----:B------:R-:W-:Y:S01]  /*07d0*/  UCGABAR_WAIT ;  /* 0x0000000000007dc7 */ /* 0x000fe20008000000 */
[----:B------:R-:W-:Y:S01]  /*07e0*/  CCTL.IVALL ;  /* 0x00000000ff00798f */ /* 0x000fe20002000000 */
[----:B------:R-:W-:Y:S05]  /*07f0*/  BRA `(.L_x_15) ;  /* 0x0000000000047947 */ /* 0x000fea0003800000 */
.L_x_14:
[----:B------:R-:W-:Y:S06]  /*0800*/  BAR.SYNC.DEFER_BLOCKING 0x0 ;  /* 0x0000000000007b1d */ /* 0x000fec0000010000 */
.L_x_15:
[----:B------:R-:W-:Y:S01]  /*0810*/  UMOV UR25, 0x5 ;  /* 0x0000000500197882 */ /* 0x000fe20000000000 */
[----:B------:R-:W2:Y:S01]  /*0820*/  LDCU.U8 UR20, c[0x0][0x5c8] ;  /* 0x0000b900ff1477ac */ /* 0x000ea20008000000 */
[----:B------:R-:W3:Y:S01]  /*0830*/  LDCU.U8 UR19, c[0x0][0x5c9] ;  /* 0x0000b920ff1377ac */ /* 0x000ee20008000000 */
[----:B------:R-:W4:Y:S01]  /*0840*/  LDCU.U8 UR18, c[0x0][0x5d4] ;  /* 0x0000ba80ff1277ac */ /* 0x000f220008000000 */
[----:B------:R-:W5:Y:S01]  /*0850*/  LDCU.U8 UR17, c[0x0][0x5d5] ;  /* 0x0000baa0ff1177ac */ /* 0x000f620008000000 */
[----:B------:R-:W1:Y:S01]  /*0860*/  LDCU.U8 UR16, c[0x0][0x5e0] ;  /* 0x0000bc00ff1077ac */ /* 0x000e620008000000 */
[----:B------:R-:W1:Y:S01]  /*0870*/  LDCU.U8 UR15, c[0x0][0x5e1] ;  /* 0x0000bc20ff0f77ac */ /* 0x000e620008000000 */
[----:B------:R-:W-:Y:S01]  /*0880*/  USHF.L.U32 UR25, UR25, UR13, URZ ;  /* 0x0000000d19197299 */ /* 0x000fe200080006ff */
[----:B------:R-:W-:Y:S05]  /*0890*/  BRA.U UP4, `(.L_x_16) ;  /* 0x00000009048c7547 */ /* 0x000fea000b800000 */
[----:B------:R-:W5:Y:S01]  /*08a0*/  S2UR UR32, SR_CTAID.Z ;  /* 0x00000000002079c3 */ /* 0x000f620000002700 */
[----:B------:R-:W-:Y:S01]  /*08b0*/  UMOV UR31, 0x1 ;  /* 0x00000001001f7882 */ /* 0x000fe20000000000 */
[----:B------:R-:W-:Y:S01]  /*08c0*/  UMOV UR30, URZ ;  /* 0x000000ff001e7c82 */ /* 0x000fe20008000000 */
[----:B-----5:R-:W-:-:S09]  /*08d0*/  UISETP.GT.U32.AND UP0, UPT, UR32, 0x7f, UPT ;  /* 0x0000007f2000788c */ /* 0x020fd2000bf04070 */
[----:B------:R-:W-:Y:S05]  /*08e0*/  BRA.U UP0, `(.L_x_17) ;  /* 0x0000000900047547 */ /* 0x000fea000b800000 */
[----:B-1----:R-:W1:Y:S01]  /*08f0*/  LDCU.64 UR4, c[0x0][0x5c0] ;  /* 0x0000b800ff0477ac */ /* 0x002e620008000a00 */
[----:B------:R-:W5:Y:S01]  /*0900*/  S2UR UR29, SR_CTAID.Y ;  /* 0x00000000001d79c3 */ /* 0x000f620000002600 */
[----:B------:R-:W4:Y:S01]  /*0910*/  LDCU UR8, c[0x0][0x5d0] ;  /* 0x0000ba00ff0877ac */ /* 0x000f220008000800 */
[----:B------:R-:W3:Y:S01]  /*0920*/  LDCU UR11, c[0x0][0x374] ;  /* 0x00006e80ff0b77ac */ /* 0x000ee20008000800 */
[----:B------:R-:W3:Y:S01]  /*0930*/  LDCU UR10, c[0x0][0x370] ;  /* 0x00006e00ff0a77ac */ /* 0x000ee20008000800 */
[----:B------:R-:W-:Y:S02]  /*0940*/  ULEA UR28, UR33, UR21, 0x6 ;  /* 0x00000015211c7291 */ /* 0x000fe4000f8e30ff */
[----:B-1----:R-:W-:Y:S01]  /*0950*/  UIMAD.WIDE.U32 UR6, UR32, UR5, URZ ;  /* 0x00000005200672a5 */ /* 0x002fe2000f8e00ff */
[----:B------:R-:W1:Y:S03]  /*0960*/  LDCU.64 UR34, c[0x0][0x348] ;  /* 0x00006900ff2277ac */ /* 0x000e660008000a00 */
[----:B------:R-:W-:-:S02]  /*0970*/  UIADD3 UR5, UPT, UPT, UR32, -UR7, URZ ;  /* 0x8000000720057290 */ /* 0x000fc4000fffe0ff */
[----:B-----5:R-:W-:Y:S02]  /*0980*/  USHF.L.U32 UR29, UR29, 0x8, URZ ;  /* 0x000000081d1d7899 */ /* 0x020fe400080006ff */
[----:B--2---:R-:W-:Y:S02]  /*0990*/  USHF.R.U32.HI UR5, URZ, UR20, UR5 ;  /* 0x00000014ff057299 */ /* 0x004fe40008011605 */
[----:B---3--:R-:W-:Y:S02]  /*09a0*/  UIMAD UR10, UR11, UR10, URZ ;  /* 0x0000000a0b0a72a4 */ /* 0x008fe4000f8e02ff */
[----:B------:R-:W-:Y:S02]  /*09b0*/  UIADD3 UR5, UPT, UPT, UR7, UR5, URZ ;  /* 0x0000000507057290 */ /* 0x000fe4000fffe0ff */
[----:B------:R-:W-:Y:S02]  /*09c0*/  ULOP3.LUT UR29, UR29, 0x100, URZ, 0xc0, !UPT ;  /* 0x000001001d1d7892 */ /* 0x000fe4000f8ec0ff */
[----:B------:R-:W-:Y:S01]  /*09d0*/  USHF.R.U32.HI UR6, URZ, UR19, UR5 ;  /* 0x00000013ff067299 */ /* 0x000fe20008011605 */
[----:B------:R-:W-:Y:S01]  /*09e0*/  UMOV UR30, URZ ;  /* 0x000000ff001e7c82 */ /* 0x000fe20008000000 */
[----:B------:R-:W-:-:S02]  /*09f0*/  UMOV UR31, 0x1 ;  /* 0x00000001001f7882 */ /* 0x000fc40000000000 */
[----:B------:R-:W-:-:S04]  /*0a00*/  UIADD3 UR6, UPT, UPT, -UR6, URZ, URZ ;  /* 0x000000ff06067290 */ /* 0x000fc8000fffe1ff */
[----:B------:R-:W-:Y:S01]  /*0a10*/  UIMAD UR6, UR6, UR4, UR32 ;  /* 0x00000004060672a4 */ /* 0x000fe2000f8e0220 */
[----:B------:R-:W2:Y:S03]  /*0a20*/  LDCU.64 UR4, c[0x0][0x5d8] ;  /* 0x0000bb00ff0477ac */ /* 0x000ea60008000a00 */
[----:B----4-:R-:W-:-:S04]  /*0a30*/  UIMAD.WIDE.U32 UR8, UR6, UR8, URZ ;  /* 0x00000008060872a5 */ /* 0x010fc8000f8e00ff */
[----:B------:R-:W-:-:S04]  /*0a40*/  UIADD3 UR7, UPT, UPT, UR6, -UR9, URZ ;  /* 0x8000000906077290 */ /* 0x000fc8000fffe0ff */
[----:B------:R-:W-:-:S03]  /*0a50*/  USHF.R.U32.HI UR7, URZ, UR18, UR7 ;  /* 0x00000012ff077299 */ /* 0x000fc60008011607 */
[----:B------:R-:W3:Y:S01]  /*0a60*/  LDCU UR8, c[0x0][0x378] ;  /* 0x00006f00ff0877ac */ /* 0x000ee20008000800 */
[----:B------:R-:W-:-:S04]  /*0a70*/  UIADD3 UR9, UPT, UPT, UR9, UR7, URZ ;  /* 0x0000000709097290 */ /* 0x000fc8000fffe0ff */
[----:B------:R-:W-:-:S04]  /*0a80*/  USHF.R.U32.HI UR9, URZ, UR17, UR9 ;  /* 0x00000011ff097299 */ /* 0x000fc80008011609 */
[----:B--2---:R-:W-:Y:S02]  /*0a90*/  UIMAD.WIDE.U32 UR26, UR9, UR5, URZ ;  /* 0x00000005091a72a5 */ /* 0x004fe4000f8e00ff */
[----:B---3--:R-:W-:-:S05]  /*0aa0*/  UIMAD UR8, UR10, UR8, URZ ;  /* 0x000000080a0872a4 */ /* 0x008fca000f8e02ff */
[----:B------:R-:W-:Y:S02]  /*0ab0*/  UMOV UR7, UR27 ;  /* 0x0000001b00077c82 */ /* 0x000fe40008000000 */
[----:B------:R-:W-:Y:S02]  /*0ac0*/  UIADD3 UR5, UPT, UPT, UR9, -UR7, URZ ;  /* 0x8000000709057290 */ /* 0x000fe4000fffe0ff */
[----:B------:R-:W2:Y:S01]  /*0ad0*/  S2UR UR26, SR_CgaCtaId ;  /* 0x00000000001a79c3 */ /* 0x000ea20000008800 */
[----:B------:R-:W-:Y:S02]  /*0ae0*/  USHF.R.S32.HI UR27, URZ, 0x1f, UR8 ;  /* 0x0000001fff1b7899 */ /* 0x000fe40008011408 */
[----:B------:R-:W-:Y:S02]  /*0af0*/  USHF.R.U32.HI UR5, URZ, UR16, UR5 ;  /* 0x00000010ff057299 */ /* 0x000fe40008011605 */
[----:B------:R-:W-:Y:S02]  /*0b00*/  ULEA.HI UR27, UR27, UR8, URZ, 0x2 ;  /* 0x000000081b1b7291 */ /* 0x000fe4000f8f10ff */
[----:B------:R-:W-:-:S04]  /*0b10*/  UIADD3 UR7, UPT, UPT, UR7, UR5, URZ ;  /* 0x0000000507077290 */ /* 0x000fc8000fffe0ff */
[----:B------:R-:W-:-:S03]  /*0b20*/  USHF.R.U32.HI UR7, URZ, UR15, UR7 ;  /* 0x0000000fff077299 */ /* 0x000fc60008011607 */
[----:B------:R-:W3:Y:S01]  /*0b30*/  LDCU UR5, c[0x0][0x5cc] ;  /* 0x0000b980ff0577ac */ /* 0x000ee20008000800 */
[----:B------:R-:W-:-:S04]  /*0b40*/  UIADD3 UR7, UPT, UPT, -UR7, URZ, URZ ;  /* 0x000000ff07077290 */ /* 0x000fc8000fffe1ff */
[----:B------:R-:W-:-:S03]  /*0b50*/  UIMAD UR7, UR7, UR4, UR9 ;  /* 0x00000004070772a4 */ /* 0x000fc6000f8e0209 */
[----:B------:R-:W-:Y:S02]  /*0b60*/  UMOV UR4, 0x400 ;  /* 0x0000040000047882 */ /* 0x000fe40000000000 */
[----:B--2---:R-:W-:Y:S02]  /*0b70*/  ULEA UR26, UR26, UR4, 0x18 ;  /* 0x000000041a1a7291 */ /* 0x004fe4000f8ec0ff */
[----:B------:R-:W-:-:S04]  /*0b80*/  UIADD3 UR4, UPT, UPT, -UR9, URZ, URZ ;  /* 0x000000ff09047290 */ /* 0x000fc8000fffe1ff */
[----:B-1-3--:R-:W-:-:S12]  /*0b90*/  UIMAD UR5, UR4, UR5, UR6 ;  /* 0x00000005040572a4 */ /* 0x00afd8000f8e0206 */
.L_x_22:
[----:B------:R-:W-:Y:S02]  /*0ba0*/  USHF.L.U32 UR4, UR31, 0x1f, URZ ;  /* 0x0000001f1f047899 */ /* 0x000fe400080006ff */
[----:B------:R-:W-:Y:S02]  /*0bb0*/  ULEA UR6, UR30, UR26, 0x3 ;  /* 0x0000001a1e067291 */ /* 0x000fe4000f8e18ff */
[----:B------:R-:W-:Y:S02]  /*0bc0*/  UIADD3 UR5, UPT, UPT, UR5, UR5, URZ ;  /* 0x0000000505057290 */ /* 0x000fe4000fffe0ff */
[----:B------:R-:W-:Y:S01]  /*0bd0*/  MOV R0, UR4 ;  /* 0x0000000400007c02 */ /* 0x000fe20008000f00 */
[----:B------:R-:W-:Y:S02]  /*0be0*/  ULEA UR7, UR7, UR29, 0x9 ;  /* 0x0000001d07077291 */ /* 0x000fe4000f8e48ff */
[----:B------:R-:W-:Y:S02]  /*0bf0*/  UIADD3 UR42, UP1, UPT, UR34, 0x40, URZ ;  /* 0x00000040222a7890 */ /* 0x000fe4000ff3e0ff */
[----:B-1----:R1:W2:Y:S01]  /*0c00*/  SYNCS.PHASECHK.TRANS64.TRYWAIT P1, [UR6+0x28], R0 ;  /* 0x00002800ff0075a7 */ /* 0x0022a20008021106 */
[----:B------:R-:W-:-:S02]  /*0c10*/  ULOP3.LUT UR6, UR5, UR22, URZ, 0xfc, !UPT ;  /* 0x0000001605067292 */ /* 0x000fc4000f8efcff */
[----:B------:R-:W-:Y:S02]  /*0c20*/  UIADD3 UR40, UP0, UPT, UR34, 0xc0, URZ ;  /* 0x000000c022287890 */ /* 0x000fe4000ff1e0ff */
[----:B------:R-:W-:Y:S02]  /*0c30*/  ULEA.HI UR5, UR5, UR6, URZ, 0x1 ;  /* 0x0000000605057291 */ /* 0x000fe4000f8f08ff */
[----:B------:R-:W-:Y:S02]  /*0c40*/  UIADD3.X UR43, UPT, UPT, URZ, UR35, URZ, UP1, !UPT ;  /* 0x00000023ff2b7290 */ /* 0x000fe40008ffe4ff */
[----:B------:R-:W-:Y:S02]  /*0c50*/  ULOP3.LUT UR4, UR5, 0xfffffffe, URZ, 0xc0, !UPT ;  /* 0xfffffffe05047892 */ /* 0x000fe4000f8ec0ff */
[----:B------:R-:W-:Y:S02]  /*0c60*/  UIADD3.X UR41, UPT, UPT, URZ, UR35, URZ, UP0, !UPT ;  /* 0x00000023ff297290 */ /* 0x000fe400087fe4ff */
[----:B------:R-:W-:-:S02]  /*0c70*/  UISETP.NE.AND UP2, UPT, UR6, UR4, UPT ;  /* 0x000000040600728c */ /* 0x000fc4000bf45270 */
[----:B------:R-:W-:Y:S02]  /*0c80*/  USHF.R.U32.HI UR4, URZ, 0x1, UR5 ;  /* 0x00000001ff047899 */ /* 0x000fe40008011605 */
[----:B------:R-:W-:Y:S02]  /*0c90*/  UISETP.LT.AND UP2, UPT, UR6, URZ, UP2 ;  /* 0x000000ff0600728c */ /* 0x000fe40009741270 */
[----:B------:R-:W-:Y:S02]  /*0ca0*/  UIADD3 UR11, UPT, UPT, UR4, -0x1, URZ ;  /* 0xffffffff040b7890 */ /* 0x000fe4000fffe0ff */
[----:B------:R-:W-:Y:S01]  /*0cb0*/  UIADD3 UR7, UPT, UPT, UR21, UR7, URZ ;  /* 0x0000000715077290 */ /* 0x000fe2000fffe0ff */
[----:B------:R-:W-:Y:S01]  /*0cc0*/  UMOV UR38, URZ ;  /* 0x000000ff00267c82 */ /* 0x000fe20008000000 */
[----:B------:R-:W-:-:S05]  /*0cd0*/  UPRMT UR37, URZ, 0x5410, UR25 ;  /* 0x00005410ff257896 */ /* 0x000fca0008000019 */
[----:B------:R-:W-:Y:S02]  /*0ce0*/  @!UP2 UIADD3 UR11, UPT, UPT, UR4, URZ, URZ ;  /* 0x000000ff040ba290 */ /* 0x000fe4000fffe0ff */
[----:B------:R-:W-:Y:S02]  /*0cf0*/  UISETP.NE.AND UP2, UPT, UR22, URZ, UPT ;  /* 0x000000ff1600728c */ /* 0x000fe4000bf45270 */
[----:B-1----:R-:W-:Y:S02]  /*0d00*/  ULEA UR11, UR11, UR28, 0x8 ;  /* 0x0000001c0b0b7291 */ /* 0x002fe4000f8e40ff */
.L_x_21:
[----:B---3--:R-:W-:Y:S01]  /*0d10*/  ULEA UR9, UR30, UR26, 0x3 ;  /* 0x0000001a1e097291 */ /* 0x008fe2000f8e18ff */
[----:B-12---:R-:W-:Y:S11]  /*0d20*/  @P1 BRA `(.L_x_18) ;  /* 0x0000000000101947 */ /* 0x006ff60003800000 */
[----:B------:R-:W-:-:S06]  /*0d30*/  USHF.L.U32 UR4, UR31, 0x1f, URZ ;  /* 0x0000001f1f047899 */ /* 0x000fcc00080006ff */
[----:B------:R-:W-:-:S04]  /*0d40*/  MOV R0, UR4 ;  /* 0x0000000400007c02 */ /* 0x000fc80008000f00 */
[----:B------:R-:W1:Y:S02]  /*0d50*/  SYNCS.PHASECHK.TRANS64.TRYWAIT P0, [UR9+0x28], R0 ;  /* 0x00002800ff0075a7 */ /* 0x000e640008001109 */
[----:B-1----:R-:W-:Y:S05]  /*0d60*/  @!P0 BRA `(.L_x_19) ;  /* 0x0000003800a88947 */ /* 0x002fea0003800000 */
.L_x_18:
[----:B------:R-:W-:Y:S05]  /*0d70*/  BRA.U UP2, `(.L_x_20) ;  /* 0x00000001020c7547 */ /* 0x000fea000b800000 */
[----:B------:R-:W-:-:S13]  /*0d80*/  ELECT P0, URZ, PT ;  /* 0x0000000000ff782f */ /* 0x000fda0003800000 */
[----:B-1----:R-:W-:-:S04]  /*0d90*/  @P0 MOV R0, 0x10000 ;  /* 0x0001000000000802 */ /* 0x002fc80000000f00 */
[----:B------:R2:W-:Y:S03]  /*0da0*/  @P0 SYNCS.ARRIVE.TRANS64 RZ, [UR9], R0 ;  /* 0x00000000ffff09a7 */ /* 0x0005e60008000009 */
.L_x_20:
[----:B------:R-:W-:Y:S01]  /*0db0*/  UIADD3 UR5, UPT, UPT, UR30, 0x1, URZ ;  /* 0x000000011e057890 */ /* 0x000fe2000fffe0ff */
[----:B------:R-:W-:Y:S01]  /*0dc0*/  PLOP3.LUT P1, PT, PT, PT, PT, 0x80, 0x8 ;  /* 0x000000000008781c */ /* 0x000fe20003f2f070 */
[----:B------:R-:W-:Y:S02]  /*0dd0*/  UISETP.GT.U32.AND UP0, UPT, UR38, 0x1e, UPT ;  /* 0x0000001e2600788c */ /* 0x000fe4000bf04070 */
[----:B------:R-:W-:Y:S02]  /*0de0*/  UISETP.NE.AND UP1, UPT, UR5, 0x5, UPT ;  /* 0x000000050500788c */ /* 0x000fe4000bf25270 */
[----:B------:R-:W-:Y:S02]  /*0df0*/  USHF.L.U32 UR4, UR30, 0xe, URZ ;  /* 0x0000000e1e047899 */ /* 0x000fe400080006ff */
[----:B------:R-:W-:Y:S01]  /*0e00*/  USEL UR6, URZ, 0x1, UP1 ;  /* 0x00000001ff067887 */ /* 0x000fe20008800000 */
[----:B------:R-:W-:Y:S01]  /*0e10*/  PLOP3.LUT P0, PT, PT, PT, UP0, 0x80, 0x8 ;  /* 0x000000000008781c */ /* 0x000fe20003f0f008 */
[----:B------:R-:W-:-:S02]  /*0e20*/  ULEA UR8, UR33, UR4, 0xd ;  /* 0x0000000421087291 */ /* 0x000fc4000f8e68ff */
[----:B------:R-:W-:Y:S02]  /*0e30*/  ULOP3.LUT UR31, UR31, UR6, URZ, 0x3c, !UPT ;  /* 0x000000061f1f7292 */ /* 0x000fe4000f8e3cff */
[----:B------:R-:W-:Y:S02]  /*0e40*/  USEL UR30, UR5, URZ, UP1 ;  /* 0x000000ff051e7287 */ /* 0x000fe40008800000 */
[----:B------:R-:W-:Y:S02]  /*0e50*/  USHF.L.U32 UR10, UR38, 0x7, URZ ;  /* 0x00000007260a7899 */ /* 0x000fe400080006ff */
[----:B------:R-:W-:Y:S02]  /*0e60*/  ULOP3.LUT UR9, UR9, 0xfefffff8, URZ, 0xc0, !UPT ;  /* 0xfefffff809097892 */ /* 0x000fe4000f8ec0ff */
[----:B------:R-:W-:Y:S02]  /*0e70*/  UIADD3 UR8, UPT, UPT, UR26, 0xc400, UR8 ;  /* 0x0000c4001a087890 */ /* 0x000fe4000fffe008 */
[----:B------:R-:W-:-:S02]  /*0e80*/  UIADD3 UR4, UPT, UPT, UR26, 0x20400, UR4 ;  /* 0x000204001a047890 */ /* 0x000fc4000fffe004 */
[----:B------:R-:W-:Y:S02]  /*0e90*/  @!UP0 USHF.L.U32 UR6, UR31, 0x1f, URZ ;  /* 0x0000001f1f068899 */ /* 0x000fe400080006ff */
[----:B------:R-:W-:Y:S01]  /*0ea0*/  @!UP0 ULEA UR36, UR30, UR26, 0x3 ;  /* 0x0000001a1e248291 */ /* 0x000fe2000f8e18ff */
[----:B------:R-:W-:Y:S02]  /*0eb0*/  UMOV UR5, UR9 ;  /* 0x0000000900057c82 */ /* 0x000fe40008000000 */
[----:B------:R3:W-:Y:S01]  /*0ec0*/  UTMALDG.2D.MULTICAST.2CTA [UR8], [UR42], UR37, desc[URZ] ;  /* 0x0000ff082a0073b4 */ /* 0x0007e20008209825 */
[----:B-12---:R-:W-:Y:S01]  /*0ed0*/  IMAD.U32 R0, RZ, RZ, UR6 ;  /* 0x00000006ff007e24 */ /* 0x006fe2000f8e00ff */
[----:B------:R-:W-:Y:S01]  /*0ee0*/  UMOV UR6, UR10 ;  /* 0x0000000a00067c82 */ /* 0x000fe20008000000 */
[----:B------:R-:W-:-:S04]  /*0ef0*/  UIADD3 UR38, UPT, UPT, UR38, 0x1, URZ ;  /* 0x0000000126267890 */ /* 0x000fc8000fffe0ff */
[----:B------:R-:W-:Y:S01]  /*0f00*/  UISETP.NE.AND UP0, UPT, UR38, 0x20, UPT ;  /* 0x000000202600788c */ /* 0x000fe2000bf05270 */
[----:B------:R3:W-:Y:S01]  /*0f10*/  UTMALDG.2D.2CTA [UR4], [UR40], desc[URZ] ;  /* 0x0000ff04280075b4 */ /* 0x0007e20008209000 */
[----:B------:R3:W1:Y:S07]  /*0f20*/  @!P0 SYNCS.PHASECHK.TRANS64.TRYWAIT P1, [UR36+0x28], R0 ;  /* 0x00002800ff0085a7 */ /* 0x00066e0008021124 */
[----:B------:R-:W-:Y:S05]  /*0f30*/  BRA.U UP0, `(.L_x_21) ;  /* 0xfffffffd00747547 */ /* 0x000fea000b83ffff */
[----:B---3--:R-:W2:Y:S01]  /*0f40*/  LDCU.64 UR4, c[0x0][0x5c0] ;  /* 0x0000b800ff0477ac */ /* 0x008ea20008000a00 */
[----:B------:R-:W-:-:S04]  /*0f50*/  ULEA.HI.SX32 UR32, UR27, UR32, 0x1e ;  /* 0x000000201b207291 */ /* 0x000fc8000f8ff2ff */
[----:B------:R-:W-:Y:S02]  /*0f60*/  UISETP.GE.AND UP0, UPT, UR32, 0x80, UPT ;  /* 0x000000802000788c */ /* 0x000fe4000bf06270 */
[----:B--2---:R-:W-:Y:S01]  /*0f70*/  UIMAD.WIDE.U32 UR6, UR32, UR5, URZ ;  /* 0x00000005200672a5 */ /* 0x004fe2000f8e00ff */
[----:B------:R-:W2:Y:S03]  /*0f80*/  LDCU UR5, c[0x0][0x5d0] ;  /* 0x0000ba00ff0577ac */ /* 0x000ea60008000800 */
[----:B------:R-:W-:-:S04]  /*0f90*/  UIADD3 UR6, UPT, UPT, UR32, -UR7, URZ ;  /* 0x8000000720067290 */ /* 0x000fc8000fffe0ff */
[----:B------:R-:W-:-:S04]  /*0fa0*/  USHF.R.U32.HI UR6, URZ, UR20, UR6 ;  /* 0x00000014ff067299 */ /* 0x000fc80008011606 */
[----:B------:R-:W-:-:S04]  /*0fb0*/  UIADD3 UR7, UPT, UPT, UR7, UR6, URZ ;  /* 0x0000000607077290 */ /* 0x000fc8000fffe0ff */
[----:B------:R-:W-:-:S04]  /*0fc0*/  USHF.R.U32.HI UR7, URZ, UR19, UR7 ;  /* 0x00000013ff077299 */ /* 0x000fc80008011607 */
[----:B------:R-:W-:-:S04]  /*0fd0*/  UIADD3 UR7, UPT, UPT, -UR7, URZ, URZ ;  /* 0x000000ff07077290 */ /* 0x000fc8000fffe1ff */
[----:B------:R-:W-:-:S04]  /*0fe0*/  UIMAD UR7, UR4, UR7, UR32 ;  /* 0x00000007040772a4 */ /* 0x000fc8000f8e0220 */
[----:B--2---:R-:W-:Y:S01]  /*0ff0*/  UIMAD.WIDE.U32 UR8, UR7, UR5, URZ ;  /* 0x00000005070872a5 */ /* 0x004fe2000f8e00ff */
[----:B------:R-:W2:Y:S03]  /*1000*/  LDCU.64 UR4, c[0x0][0x5d8] ;  /* 0x0000bb00ff0477ac */ /* 0x000ea60008000a00 */
[----:B------:R-:W-:-:S04]  /*1010*/  UIADD3 UR6, UPT, UPT, UR7, -UR9, URZ ;  /* 0x8000000907067290 */ /* 0x000fc8000fffe0ff */
[----:B------:R-:W-:-:S04]  /*1020*/  USHF.R.U32.HI UR6, URZ, UR18, UR6 ;  /* 0x00000012ff067299 */ /* 0x000fc80008011606 */
[----:B------:R-:W-:-:S04]  /*1030*/  UIADD3 UR6, UPT, UPT, UR9, UR6, URZ ;  /* 0x0000000609067290 */ /* 0x000fc8000fffe0ff */
[----:B------:R-:W-:-:S04]  /*1040*/  USHF.R.U32.HI UR6, URZ, UR17, UR6 ;  /* 0x00000011ff067299 */ /* 0x000fc80008011606 */
[----:B--2---:R-:W-:Y:S01]  /*1050*/  UIMAD.WIDE.U32 UR8, UR6, UR5, URZ ;  /* 0x00000005060872a5 */ /* 0x004fe2000f8e00ff */
[----:B------:R-:W2:Y:S03]  /*1060*/  LDCU UR5, c[0x0][0x5cc] ;  /* 0x0000b980ff0577ac */ /* 0x000ea60008000800 */
[----:B------:R-:W-:-:S04]  /*1070*/  UIADD3 UR8, UPT, UPT, UR6, -UR9, URZ ;  /* 0x8000000906087290 */ /* 0x000fc8000fffe0ff */
[----:B------:R-:W-:-:S04]  /*1080*/  USHF.R.U32.HI UR8, URZ, UR16, UR8 ;  /* 0x00000010ff087299 */ /* 0x000fc80008011608 */
[----:B------:R-:W-:Y:S02]  /*1090*/  UIADD3 UR8, UPT, UPT, UR9, UR8, URZ ;  /* 0x0000000809087290 */ /* 0x000fe4000fffe0ff */
[----:B------:R-:W-:Y:S02]  /*10a0*/  UIADD3 UR9, UPT, UPT, -UR6, URZ, URZ ;  /* 0x000000ff06097290 */ /* 0x000fe4000fffe1ff */
[----:B------:R-:W-:Y:S02]  /*10b0*/  USHF.R.U32.HI UR8, URZ, UR15, UR8 ;  /* 0x0000000fff087299 */ /* 0x000fe40008011608 */
[----:B--2---:R-:W-:Y:S02]  /*10c0*/  UIMAD UR5, UR5, UR9, UR7 ;  /* 0x00000009050572a4 */ /* 0x004fe4000f8e0207 */
[----:B------:R-:W-:-:S04]  /*10d0*/  UIADD3 UR8, UPT, UPT, -UR8, URZ, URZ ;  /* 0x000000ff08087290 */ /* 0x000fc8000fffe1ff */
[----:B------:R-:W-:Y:S01]  /*10e0*/  UIMAD UR7, UR4, UR8, UR6 ;  /* 0x00000008040772a4 */ /* 0x000fe2000f8e0206 */
[----:B------:R-:W-:Y:S11]  /*10f0*/  BRA.U !UP0, `(.L_x_22) ;  /* 0xfffffff908a87547 */ /* 0x000ff6000b83ffff */
.L_x_17:
[----:B-1----:R-:W-:Y:S01]  /*1100*/  UIADD3 UR5, UPT, UPT, UR30, 0x2, URZ ;  /* 0x000000021e057890 */ /* 0x002fe2000fffe0ff */
[----:B------:R-:W1:Y:S01]  /*1110*/  S2UR UR7, SR_CgaCtaId ;  /* 0x00000000000779c3 */ /* 0x000e620000008800 */
[----:B------:R-:W-:-:S04]  /*1120*/  UISETP.NE.AND UP0, UPT, UR30, 0x4, UPT ;  /* 0x000000041e00788c */ /* 0x000fc8000bf05270 */
[----:B------:R-:W-:-:S04]  /*1130*/  USEL UR5, UR5, 0x1, UP0 ;  /* 0x0000000105057887 */ /* 0x000fc80008000000 */
[----:B------:R-:W-:Y:S02]  /*1140*/  UIADD3 UR4, UPT, UPT, UR5, 0x1, URZ ;  /* 0x0000000105047890 */ /* 0x000fe4000fffe0ff */
[----:B------:R-:W-:-:S04]  /*1150*/  UISETP.NE.AND UP1, UPT, UR5, 0x5, UPT ;  /* 0x000000050500788c */ /* 0x000fc8000bf25270 */
[----:B------:R-:W-:Y:S02]  /*1160*/  USEL UR4, UR4, 0x1, UP1 ;  /* 0x0000000104047887 */ /* 0x000fe40008800000 */
[----:B------:R-:W-:Y:S02]  /*1170*/  UISETP.EQ.XOR UP1, UPT, UR30, 0x4, !UP1 ;  /* 0x000000041e00788c */ /* 0x000fe4000cf22a70 */
[----:B------:R-:W-:Y:S02]  /*1180*/  UIADD3 UR6, UPT, UPT, UR4, 0x1, URZ ;  /* 0x0000000104067890 */ /* 0x000fe4000fffe0ff */
[----:B------:R-:W-:Y:S02]  /*1190*/  UISETP.NE.AND UP0, UPT, UR4, 0x5, UPT ;  /* 0x000000050400788c */ /* 0x000fe4000bf05270 */
[----:B------:R-:W-:Y:S02]  /*11a0*/  UISETP.EQ.XOR UP1, UPT, UR4, 0x5, UP1 ;  /* 0x000000050400788c */ /* 0x000fe40008f22a70 */
[----:B------:R-:W-:Y:S01]  /*11b0*/  USEL UR6, UR6, 0x1, UP0 ;  /* 0x0000000106067887 */ /* 0x000fe20008000000 */
[----:B------:R-:W-:-:S03]  /*11c0*/  UMOV UR4, 0x400 ;  /* 0x0000040000047882 */ /* 0x000fc60000000000 */
[----:B------:R-:W-:Y:S02]  /*11d0*/  UISETP.EQ.XOR UP1, UPT, UR6, 0x5, UP1 ;  /* 0x000000050600788c */ /* 0x000fe40008f22a70 */
[----:B------:R-:W-:Y:S02]  /*11e0*/  UISETP.NE.AND UP0, UPT, UR6, 0x5, UPT ;  /* 0x000000050600788c */ /* 0x000fe4000bf05270 */
[----:B------:R-:W-:Y:S02]  /*11f0*/  USEL UR5, URZ, 0x1, !UP1 ;  /* 0x00000001ff057887 */ /* 0x000fe4000c800000 */
[----:B-1----:R-:W-:Y:S02]  /*1200*/  ULEA UR4, UR7, UR4, 0x18 ;  /* 0x0000000407047291 */ /* 0x002fe4000f8ec0ff */
[----:B------:R-:W-:Y:S02]  /*1210*/  ULOP3.LUT UR5, UR31, UR5, URZ, 0x3c, !UPT ;  /* 0x000000051f057292 */ /* 0x000fe4000f8e3cff */
[----:B------:R-:W-:-:S02]  /*1220*/  USEL UR6, UR6, URZ, UP0 ;  /* 0x000000ff06067287 */ /* 0x000fc40008000000 */
[----:B------:R-:W-:Y:S02]  /*1230*/  USHF.L.U32 UR5, UR5, 0x1f, URZ ;  /* 0x0000001f05057899 */ /* 0x000fe400080006ff */
[----:B------:R-:W-:Y:S02]  /*1240*/  ULEA UR4, UR6, UR4, 0x3 ;  /* 0x0000000406047291 */ /* 0x000fe4000f8e18ff */
[----:B------:R-:W-:Y:S02]  /*1250*/  UISETP.NE.AND UP0, UPT, UR22, URZ, UPT ;  /* 0x000000ff1600728c */ /* 0x000fe4000bf05270 */
[----:B------:R-:W-:-:S05]  /*1260*/  MOV R0, UR5 ;  /* 0x0000000500007c02 */ /* 0x000fca0008000f00 */
[----:B------:R-:W1:Y:S02]  /*1270*/  SYNCS.PHASECHK.TRANS64.TRYWAIT P0, [UR4+0x28], R0 ;  /* 0x00002800ff0075a7 */ /* 0x000e640008001104 */
[----:B-1----:R-:W-:Y:S05]  /*1280*/  @!P0 BRA `(.L_x_23) ;  /* 0x0000003400808947 */ /* 0x002fea0003800000 */
.L_x_59:
[----:B------:R-:W-:Y:S05]  /*1290*/  BRA.U UP0, `(.L_x_16) ;  /* 0x00000001000c7547 */ /* 0x000fea000b800000 */
[----:B------:R-:W-:-:S13]  /*12a0*/  ELECT P0, URZ, PT ;  /* 0x0000000000ff782f */ /* 0x000fda0003800000 */
[----:B-1----:R-:W-:-:S04]  /*12b0*/  @P0 MOV R0, 0x10000 ;  /* 0x0001000000000802 */ /* 0x002fc80000000f00 */
[----:B------:R1:W-:Y:S03]  /*12c0*/  @P0 SYNCS.ARRIVE.TRANS64 RZ, [UR4], R0 ;  /* 0x00000000ffff09a7 */ /* 0x0003e60008000004 */
.L_x_16:
[----:B------:R-:W-:-:S09]  /*12d0*/  UISETP.NE.AND UP0, UPT, UR23, 0x4, UPT ;  /* 0x000000041700788c */ /* 0x000fd2000bf05270 */
[----:B------:R-:W-:Y:S05]  /*12e0*/  BRA.U UP0, `(.L_x_24) ;  /* 0x0000000900447547 */ /* 0x000fea000b800000 */
[----:B-1----:R-:W1:Y:S08]  /*12f0*/  S2UR UR5, SR_CTAID.Z ;  /* 0x00000000000579c3 */ /* 0x002e700000002700 */
[----:B------:R-:W-:Y:S01]  /*1300*/  BAR.SYNC.DEFER_BLOCKING 0x2, 0xa0 ;  /* 0x0082800000007b1d */ /* 0x000fe20000010000 */
[----:B------:R-:W-:Y:S01]  /*1310*/  HFMA2 R6, -RZ, RZ, 0, 5.9604644775390625e-08 ;  /* 0x00000001ff067431 */ /* 0x000fe200000001ff */
[----:B------:R-:W-:Y:S01]  /*1320*/  MOV R5, 0x1 ;  /* 0x0000000100057802 */ /* 0x000fe20000000f00 */
[----:B-1----:R-:W-:-:S09]  /*1330*/  UISETP.GT.U32.AND UP0, UPT, UR5, 0x7f, UPT ;  /* 0x0000007f0500788c */ /* 0x002fd2000bf04070 */
[----:B------:R-:W-:Y:S05]  /*1340*/  BRA.U UP0, `(.L_x_25) ;  /* 0x0000000500f87547 */ /* 0x000fea000b800000 */
[----:B------:R-:W-:Y:S01]  /*1350*/  UMOV UR4, 0x400 ;  /* 0x0000040000047882 */ /* 0x000fe20000000000 */
[----:B------:R-:W1:Y:S01]  /*1360*/  LDCU UR11, c[0x0][0x374] ;  /* 0x00006e80ff0b77ac */ /* 0x000e620008000800 */
[----:B------:R-:W-:Y:S01]  /*1370*/  MOV R5, 0x1 ;  /* 0x0000000100057802 */ /* 0x000fe20000000f00 */
[----:B------:R-:W-:Y:S01]  /*1380*/  ULEA UR4, UR7, UR4, 0x18 ;  /* 0x0000000407047291 */ /* 0x000fe2000f8ec0ff */
[----:B------:R-:W1:Y:S01]  /*1390*/  LDCU UR10, c[0x0][0x370] ;  /* 0x00006e00ff0a77ac */ /* 0x000e620008000800 */
[----:B------:R-:W5:Y:S07]  /*13a0*/  LDCU UR6, c[0x0][0x378] ;  /* 0x00006f00ff0677ac */ /* 0x000f6e0008000800 */
[----:B------:R-:W4:Y:S01]  /*13b0*/  LDS R0, [UR4+0x78] ;  /* 0x00007804ff007984 */ /* 0x000f220008000800 */
[----:B------:R-:W-:Y:S01]  /*13c0*/  ULOP3.LUT UR27, UR13, 0x1, URZ, 0x3c, !UPT ;  /* 0x000000010d1b7892 */ /* 0x000fe2000f8e3cff */
[----:B------:R-:W-:Y:S01]  /*13d0*/  UMOV UR8, 0x5 ;  /* 0x0000000500087882 */ /* 0x000fe20000000000 */
[----:B------:R-:W-:-:S02]  /*13e0*/  ULOP3.LUT UR7, UR7, 0x3, URZ, 0xc0, !UPT ;  /* 0x0000000307077892 */ /* 0x000fc4000f8ec0ff */
[----:B------:R-:W-:Y:S01]  /*13f0*/  USHF.L.U32 UR8, UR8, UR27, URZ ;  /* 0x0000001b08087299 */ /* 0x000fe200080006ff */
[----:B------:R-:W-:Y:S01]  /*1400*/  UMOV UR47, 0x10402010 ;  /* 0x10402010002f7882 */ /* 0x000fe20000000000 */
[----:B------:R-:W-:Y:S01]  /*1410*/  UIADD3 UR27, UPT, UPT, UR14, UR27, URZ ;  /* 0x0000001b0e1b7290 */ /* 0x000fe2000fffe0ff */
[----:B------:R-:W-:Y:S01]  /*1420*/  UMOV UR9, 0x1 ;  /* 0x0000000100097882 */ /* 0x000fe20000000000 */
[----:B------:R-:W-:Y:S02]  /*1430*/  UIADD3 UR26, UPT, UPT, UR4, 0xc400, URZ ;  /* 0x0000c400041a7890 */ /* 0x000fe4000fffe0ff */
[----:B------:R-:W-:Y:S02]  /*1440*/  UIADD3 UR14, UPT, UPT, UR4, 0x20400, URZ ;  /* 0x00020400040e7890 */ /* 0x000fe4000fffe0ff */
[----:B-1----:R-:W-:Y:S02]  /*1450*/  UIMAD UR10, UR11, UR10, URZ ;  /* 0x0000000a0b0a72a4 */ /* 0x002fe4000f8e02ff */
[----:B------:R-:W-:-:S02]  /*1460*/  USEL UR46, URZ, 0x4000, UP6 ;  /* 0x00004000ff2e7887 */ /* 0x000fc4000b000000 */
[----:B------:R-:W-:Y:S02]  /*1470*/  USEL UR47, UR47, 0x10400010, !UP5 ;  /* 0x104000102f2f7887 */ /* 0x000fe4000e800000 */
[----:B------:R-:W-:Y:S02]  /*1480*/  USHF.L.U32 UR7, UR9, UR7, URZ ;  /* 0x0000000709077299 */ /* 0x000fe400080006ff */
[----:B------:R-:W-:Y:S02]  /*1490*/  USHF.L.U32 UR9, UR9, UR27, URZ ;  /* 0x0000001b09097299 */ /* 0x000fe400080006ff */
[----:B------:R-:W-:Y:S02]  /*14a0*/  USHF.R.U32.HI UR26, URZ, 0x4, UR26 ;  /* 0x00000004ff1a7899 */ /* 0x000fe4000801161a */
[----:B------:R-:W-:Y:S02]  /*14b0*/  USHF.R.U32.HI UR14, URZ, 0x4, UR14 ;  /* 0x00000004ff0e7899 */ /* 0x000fe4000801160e */
[----:B-----5:R-:W-:-:S02]  /*14c0*/  UIMAD UR6, UR10, UR6, URZ ;  /* 0x000000060a0672a4 */ /* 0x020fc4000f8e02ff */
[----:B------:R-:W-:Y:S02]  /*14d0*/  UIADD3 UR47, UPT, UPT, UR46, UR47, URZ ;  /* 0x0000002f2e2f7290 */ /* 0x000fe4000fffe0ff */
[----:B------:R-:W-:Y:S02]  /*14e0*/  ULOP3.LUT UR7, UR9, UR7, UR8, 0xfe, !UPT ;  /* 0x0000000709077292 */ /* 0x000fe4000f8efe08 */
[----:B------:R-:W-:Y:S02]  /*14f0*/  ULOP3.LUT UR9, UR26, 0x3fc0, URZ, 0xc0, !UPT ;  /* 0x00003fc01a097892 */ /* 0x000fe4000f8ec0ff */
[----:B------:R-:W-:Y:S01]  /*1500*/  ULOP3.LUT UR10, UR14, 0x3fc0, URZ, 0xc0, !UPT ;  /* 0x00003fc00e0a7892 */ /* 0x000fe2000f8ec0ff */
[----:B----4-:R-:W-:Y:S01]  /*1510*/  R2UR UR33, R0 ;  /* 0x00000000002172ca */ /* 0x010fe200000e0000 */
[----:B------:R-:W-:Y:S02]  /*1520*/  USHF.R.S32.HI UR32, URZ, 0x1f, UR6 ;  /* 0x0000001fff207899 */ /* 0x000fe40008011406 */
[----:B------:R-:W-:-:S02]  /*1530*/  ULOP3.LUT UR24, UR24, 0xffff, URZ, 0xc0, !UPT ;  /* 0x0000ffff18187892 */ /* 0x000fc4000f8ec0ff */
[----:B------:R-:W-:Y:S02]  /*1540*/  UISETP.NE.AND UP0, UPT, UR22, URZ, UPT ;  /* 0x000000ff1600728c */ /* 0x000fe4000bf05270 */
[----:B------:R-:W-:Y:S02]  /*1550*/  ULOP3.LUT UR25, UR7, 0xffff, UR25, 0xc8, !UPT ;  /* 0x0000ffff07197892 */ /* 0x000fe4000f8ec819 */
[----:B------:R-:W-:Y:S02]  /*1560*/  ULOP3.LUT UR9, UR9, 0x10000, URZ, 0xfc, !UPT ;  /* 0x0001000009097892 */ /* 0x000fe4000f8efcff */
[----:B------:R-:W-:Y:S02]  /*1570*/  ULOP3.LUT UR10, UR10, 0x10000, URZ, 0xfc, !UPT ;  /* 0x000100000a0a7892 */ /* 0x000fe4000f8efcff */
[----:B------:R-:W-:Y:S02]  /*1580*/  ULEA.HI UR32, UR32, UR6, URZ, 0x2 ;  /* 0x0000000620207291 */ /* 0x000fe4000f8f10ff */
[----:B------:R-:W-:Y:S01]  /*1590*/  UISETP.NE.AND UP1, UPT, UR22, URZ, UPT ;  /* 0x000000ff1600728c */ /* 0x000fe2000bf25270 */
[----:B------:R-:W-:Y:S01]  /*15a0*/  UMOV UR14, UR5 ;  /* 0x00000005000e7c82 */ /* 0x000fe20008000000 */
[----:B------:R-:W-:Y:S01]  /*15b0*/  UMOV UR31, URZ ;  /* 0x000000ff001f7c82 */ /* 0x000fe20008000000 */
[----:B------:R-:W-:Y:S01]  /*15c0*/  UMOV UR30, URZ ;  /* 0x000000ff001e7c82 */ /* 0x000fe20008000000 */
[----:B------:R-:W-:Y:S01]  /*15d0*/  UMOV UR29, URZ ;  /* 0x000000ff001d7c82 */ /* 0x000fe20008000000 */
[----:B------:R-:W-:Y:S01]  /*15e0*/  UMOV UR46, URZ ;  /* 0x000000ff002e7c82 */ /* 0x000fe20008000000 */
[----:B------:R-:W-:Y:S01]  /*15f0*/  UMOV UR38, URZ ;  /* 0x000000ff00267c82 */ /* 0x000fe20008000000 */
[----:B------:R-:W-:Y:S01]  /*1600*/  UMOV UR39, UR47 ;  /* 0x0000002f00277c82 */ /* 0x000fe20008000000 */
[----:B------:R-:W-:Y:S01]  /*1610*/  UMOV UR36, URZ ;  /* 0x000000ff00247c82 */ /* 0x000fe20008000000 */
[----:B------:R-:W-:Y:S01]  /*1620*/  UMOV UR37, UR47 ;  /* 0x0000002f00257c82 */ /* 0x000fe20008000000 */
[----:B------:R-:W-:Y:S01]  /*1630*/  UMOV UR34, URZ ;  /* 0x000000ff00227c82 */ /* 0x000fe20008000000 */
[----:B------:R-:W-:-:S05]  /*1640*/  UMOV UR35, UR47 ;  /* 0x0000002f00237c82 */ /* 0x000fca0008000000 */
.L_x_33:
[----:B-1----:R-:W-:Y:S01]  /*1650*/  PLOP3.LUT P1, PT, PT, PT, PT, 0x80, 0x8 ;  /* 0x000000000008781c */ /* 0x002fe20003f2f070 */
[----:B----4-:R-:W-:Y:S02]  /*1660*/  ULEA UR8, UR31, UR33, 0x8 ;  /* 0x000000211f087291 */ /* 0x010fe4000f8e40ff */
[----:B------:R-:W-:Y:S02]  /*1670*/  ULEA.HI.SX32 UR14, UR32, UR14, 0x1e ;  /* 0x0000000e200e7291 */ /* 0x000fe4000f8ff2ff */
[----:B------:R-:W-:Y:S02]  /*1680*/  UPLOP3.LUT UP4, UPT, UPT, UPT, UPT, 0x40, 0x4 ;  /* 0x000000000004789c */ /* 0x000fe40003f8e870 */
[----:B------:R-:W-:Y:S01]  /*1690*/  ULEA UR7, UR31, UR4, 0x3 ;  /* 0x000000041f077291 */ /* 0x000fe2000f8e18ff */
[----:B-----5:R-:W-:Y:S11]  /*16a0*/  BRA.U UP0, `(.L_x_26) ;  /* 0x00000001001c7547 */ /* 0x020ff6000b800000 */
[----:B------:R-:W-:Y:S01]  /*16b0*/  USHF.L.U32 UR5, UR30, 0x1f, URZ ;  /* 0x0000001f1e057899 */ /* 0x000fe200080006ff */
[----:B------:R-:W-:Y:S01]  /*16c0*/  SHF.L.U32 R2, R5, 0x1f, RZ ;  /* 0x0000001f05027819 */ /* 0x000fe200000006ff */
[----:B------:R-:W-:-:S04]  /*16d0*/  ULEA UR6, UR29, UR4, 0x3 ;  /* 0x000000041d067291 */ /* 0x000fc8000f8e18ff */
[----:B------:R-:W-:-:S05]  /*16e0*/  MOV R0, UR5 ;  /* 0x0000000500007c02 */ /* 0x000fca0008000f00 */
[----:B------:R1:W4:Y:S01]  /*16f0*/  SYNCS.PHASECHK.TRANS64.TRYWAIT P1, [UR6], R0 ;  /* 0x00000000ff0075a7 */ /* 0x0003220008021106 */
[----:B------:R-:W5:Y:S02]  /*1700*/  SYNCS.PHASECHK.TRANS64.TRYWAIT P0, [UR7+0x60], R2 ;  /* 0x00006002ff0075a7 */ /* 0x000f640008001107 */
[----:B-1--45:R-:W-:Y:S05]  /*1710*/  @!P0 BRA `(.L_x_27) ;  /* 0x00000030007c8947 */ /* 0x032fea0003800000 */
.L_x_26:
[----:B------:R-:W-:-:S05]  /*1720*/  UMOV UR27, URZ ;  /* 0x000000ff001b7c82 */ /* 0x000fca0008000000 */
.L_x_31:
[----:B-1--45:R-:W-:Y:S05]  /*1730*/  BRA.U UP0, `(.L_x_28) ;  /* 0x0000000100887547 */ /* 0x032fea000b800000 */
[----:B------:R-:W-:Y:S02]  /*1740*/  USHF.L.U32 UR11, UR29, 0xa, URZ ;  /* 0x0000000a1d0b7899 */ /* 0x000fe400080006ff */
[----:B------:R-:W-:Y:S02]  /*1750*/  ULEA UR5, UR29, UR4, 0x3 ;  /* 0x000000041d057291 */ /* 0x000fe4000f8e18ff */
[----:B------:R-:W-:Y:S02]  /*1760*/  UIADD3 UR6, UPT, UPT, UR11, 0x6, URZ ;  /* 0x000000060b067890 */ /* 0x000fe4000fffe0ff */
[----:B------:R-:W-:Y:S02]  /*1770*/  UIADD3 UR50, UPT, UPT, UR11, UR10, URZ ;  /* 0x0000000a0b327290 */ /* 0x000fe4000fffe0ff */
[----:B------:R-:W-:Y:S02]  /*1780*/  UIADD3 UR28, UPT, UPT, UR6, UR10, URZ ;  /* 0x0000000a061c7290 */ /* 0x000fe4000fffe0ff */
[----:B------:R-:W-:Y:S02]  /*1790*/  UIADD3 UR48, UPT, UPT, UR11, UR9, URZ ;  /* 0x000000090b307290 */ /* 0x000fe4000fffe0ff */
[----:B------:R-:W-:Y:S02]  /*17a0*/  UIADD3 UR44, UPT, UPT, UR10, 0x2, UR11 ;  /* 0x000000020a2c7890 */ /* 0x000fe4000fffe00b */
[----:B------:R-:W-:Y:S02]  /*17b0*/  UIADD3 UR42, UPT, UPT, UR9, 0x2, UR11 ;  /* 0x00000002092a7890 */ /* 0x000fe4000fffe00b */
[----:B------:R-:W-:Y:S02]  /*17c0*/  UIADD3 UR40, UPT, UPT, UR10, 0x4, UR11 ;  /* 0x000000040a287890 */ /* 0x000fe4000fffe00b */
[----:B------:R-:W-:Y:S02]  /*17d0*/  UIADD3 UR52, UPT, UPT, UR9, 0x4, UR11 ;  /* 0x0000000409347890 */ /* 0x000fe4000fffe00b */
[----:B------:R-:W-:Y:S02]  /*17e0*/  UIADD3 UR26, UPT, UPT, UR5, 0x28, URZ ;  /* 0x00000028051a7890 */ /* 0x000fe4000fffe0ff */
[----:B------:R-:W-:Y:S01]  /*17f0*/  UIADD3 UR6, UPT, UPT, UR6, UR9, URZ ;  /* 0x0000000906067290 */ /* 0x000fe2000fffe0ff */
[----:B------:R-:W-:Y:S01]  /*1800*/  UMOV UR51, 0x40004040 ;  /* 0x4000404000337882 */ /* 0x000fe20000000000 */
[----:B------:R-:W-:Y:S01]  /*1810*/  UMOV UR49, 0x40004040 ;  /* 0x4000404000317882 */ /* 0x000fe20000000000 */
[----:B------:R-:W-:Y:S01]  /*1820*/  UMOV UR45, 0x40004040 ;  /* 0x40004040002d7882 */ /* 0x000fe20000000000 */
[----:B------:R-:W-:Y:S01]  /*1830*/  UMOV UR43, 0x40004040 ;  /* 0x40004040002b7882 */ /* 0x000fe20000000000 */
[----:B------:R-:W-:Y:S01]  /*1840*/  UMOV UR41, 0x40004040 ;  /* 0x4000404000297882 */ /* 0x000fe20000000000 */
[----:B------:R-:W-:Y:S01]  /*1850*/  UMOV UR53, 0x40004040 ;  /* 0x4000404000357882 */ /* 0x000fe20000000000 */
[----:B------:R-:W-:Y:S05]  /*1860*/  @P1 BRA `(.L_x_29) ;  /* 0x0000000000101947 */ /* 0x000fea0003800000 */
[----:B------:R-:W-:Y:S06]  /*1870*/  USHF.L.U32 UR11, UR30, 0x1f, URZ ;  /* 0x0000001f1e0b7899 */ /* 0x000fec00080006ff */
[----:B-1----:R-:W-:Y:S04]  /*1880*/  MOV R0, UR11 ;  /* 0x0000000b00007c02 */ /* 0x002fe80008000f00 */
[----:B------:R-:W1:Y:S02]  /*1890*/  SYNCS.PHASECHK.TRANS64.TRYWAIT P0, [UR5], R0 ;  /* 0x00000000ff0075a7 */ /* 0x000e640008001105 */
[----:B-1----:R-:W-:Y:S05]  /*18a0*/  @!P0 BRA `(.L_x_30) ;  /* 0x0000003000348947 */ /* 0x002fea0003800000 */
.L_x_29:
[----:B------:R4:W-:Y:S01]  /*18b0*/  UTCQMMA.2CTA gdesc[UR48], gdesc[UR50], tmem[UR8], tmem[UR46], idesc[UR47], UP4 ;  /* 0x00ff2e32300075ea */ /* 0x0009e2000a200308 */
[----:B------:R-:W-:Y:S01]  /*18c0*/  UPLOP3.LUT UP4, UPT, UPT, UPT, UPT, 0x80, 0x8 ;  /* 0x000000000008789c */ /* 0x000fe20003f8f070 */
[----:B------:R4:W-:Y:S01]  /*18d0*/  UTCQMMA.2CTA gdesc[UR42], gdesc[UR44], tmem[UR8], tmem[UR38], idesc[UR39], UPT ;  /* 0x00ff262c2a0075ea */ /* 0x0009e2000ba00308 */
[----:B------:R4:W-:Y:S01]  /*18e0*/  UTCQMMA.2CTA gdesc[UR52], gdesc[UR40], tmem[UR8], tmem[UR36], idesc[UR37], UPT ;  /* 0x00ff2428340075ea */ /* 0x0009e2000ba00308 */
[----:B------:R-:W-:Y:S01]  /*18f0*/  UMOV UR54, UR28 ;  /* 0x0000001c00367c82 */ /* 0x000fe20008000000 */
[----:B------:R-:W-:Y:S01]  /*1900*/  UMOV UR55, 0x40004040 ;  /* 0x4000404000377882 */ /* 0x000fe20000000000 */
[----:B------:R-:W-:Y:S01]  /*1910*/  UMOV UR56, UR6 ;  /* 0x0000000600387c82 */ /* 0x000fe20008000000 */
[----:B------:R-:W-:Y:S02]  /*1920*/  UMOV UR57, 0x40004040 ;  /* 0x4000404000397882 */ /* 0x000fe40000000000 */
[----:B------:R4:W-:Y:S01]  /*1930*/  UTCQMMA.2CTA gdesc[UR56], gdesc[UR54], tmem[UR8], tmem[UR34], idesc[UR35], UPT ;  /* 0x00ff2236380075ea */ /* 0x0009e2000ba00308 */
[----:B------:R4:W-:Y:S01]  /*1940*/  UTCBAR.2CTA.MULTICAST [UR26], URZ, UR25 ;  /* 0x000000ff1a0073e9 */ /* 0x0009e20008200819 */
[----:B------:R-:W-:Y:S01]  /*1950*/  NOP ;  /* 0x0000000000007918 */ /* 0x000fe20000000000 */
.L_x_28:
[----:B------:R-:W-:Y:S01]  /*1960*/  UIADD3 UR29, UPT, UPT, UR29, 0x1, URZ ;  /* 0x000000011d1d7890 */ /* 0x000fe2000fffe0ff */
[----:B------:R-:W-:Y:S01]  /*1970*/  PLOP3.LUT P1, PT, PT, PT, PT, 0x80, 0x8 ;  /* 0x000000000008781c */ /* 0x000fe20003f2f070 */
[----:B------:R-:W-:Y:S02]  /*1980*/  UISETP.GT.U32.AND UP3, UPT, UR27, 0x1e, UPT ;  /* 0x0000001e1b00788c */ /* 0x000fe4000bf64070 */
[----:B------:R-:W-:Y:S02]  /*1990*/  UISETP.NE.AND UP2, UPT, UR29, 0x5, UPT ;  /* 0x000000051d00788c */ /* 0x000fe4000bf45270 */
[----:B------:R-:W-:Y:S02]  /*19a0*/  UISETP.NE.OR UP3, UPT, UR22, URZ, UP3 ;  /* 0x000000ff1600728c */ /* 0x000fe40009f65670 */
[----:B------:R-:W-:Y:S02]  /*19b0*/  USEL UR5, URZ, 0x1, UP2 ;  /* 0x00000001ff057887 */ /* 0x000fe40009000000 */
[----:B------:R-:W-:Y:S02]  /*19c0*/  USEL UR29, UR29, URZ, UP2 ;  /* 0x000000ff1d1d7287 */ /* 0x000fe40009000000 */
[----:B------:R-:W-:Y:S01]  /*19d0*/  ULOP3.LUT UR30, UR30, UR5, URZ, 0x3c, !UPT ;  /* 0x000000051e1e7292 */ /* 0x000fe2000f8e3cff */
[----:B------:R-:W-:Y:S01]  /*19e0*/  PLOP3.LUT P0, PT, PT, PT, UP3, 0x80, 0x8 ;  /* 0x000000000008781c */ /* 0x000fe20003f0f038 */
[----:B------:R-:W-:Y:S03]  /*19f0*/  UIADD3 UR27, UPT, UPT, UR27, 0x1, URZ ;  /* 0x000000011b1b7890 */ /* 0x000fe6000fffe0ff */
[----:B------:R-:W-:Y:S02]  /*1a00*/  @!UP3 USHF.L.U32 UR5, UR30, 0x1f, URZ ;  /* 0x0000001f1e05b899 */ /* 0x000fe400080006ff */
[----:B------:R-:W-:Y:S02]  /*1a10*/  @!UP3 ULEA UR6, UR29, UR4, 0x3 ;  /* 0x000000041d06b291 */ /* 0x000fe4000f8e18ff */
[----:B------:R-:W-:Y:S02]  /*1a20*/  UISETP.NE.AND UP2, UPT, UR27, 0x20, UPT ;  /* 0x000000201b00788c */ /* 0x000fe4000bf45270 */
[----:B-1----:R-:W-:Y:S05]  /*1a30*/  IMAD.U32 R0, RZ, RZ, UR5 ;  /* 0x00000005ff007e24 */ /* 0x002fea000f8e00ff */
[----:B------:R5:W1:Y:S02]  /*1a40*/  @!P0 SYNCS.PHASECHK.TRANS64.TRYWAIT P1, [UR6], R0 ;  /* 0x00000000ff0085a7 */ /* 0x000a640008021106 */
[----:B------:R-:W-:Y:S05]  /*1a50*/  BRA.U UP2, `(.L_x_31) ;  /* 0xfffffffd02347547 */ /* 0x000fea000b83ffff */
[----:B------:R-:W-:Y:S05]  /*1a60*/  BRA.U UP1, `(.L_x_32) ;  /* 0x00000001010c7547 */ /* 0x000fea000b800000 */
[----:B------:R-:W-:-:S09]  /*1a70*/  UIADD3 UR7, UPT, UPT, UR7, 0x50, URZ ;  /* 0x0000005007077890 */ /* 0x000fd2000fffe0ff */
[----:B------:R4:W-:Y:S01]  /*1a80*/  UTCBAR.2CTA.MULTICAST [UR7], URZ, UR24 ;  /* 0x000000ff070073e9 */ /* 0x0009e20008200818 */
[----:B------:R-:W-:Y:S02]  /*1a90*/  NOP ;  /* 0x0000000000007918 */ /* 0x000fe40000000000 */
.L_x_32:
[----:B------:R-:W-:-:S04]  /*1aa0*/  UIADD3 UR31, UPT, UPT, UR31, 0x1, URZ ;  /* 0x000000011f1f7890 */ /* 0x000fc8000fffe0ff */
[----:B------:R-:W-:-:S04]  /*1ab0*/  UISETP.NE.AND UP2, UPT, UR31, 0x2, UPT ;  /* 0x000000021f00788c */ /* 0x000fc8000bf45270 */
[----:B------:R-:W-:Y:S02]  /*1ac0*/  USEL UR31, UR31, URZ, UP2 ;  /* 0x000000ff1f1f7287 */ /* 0x000fe40009000000 */
[----:B------:R-:W-:Y:S02]  /*1ad0*/  USEL UR5, URZ, 0x1, UP2 ;  /* 0x00000001ff057887 */ /* 0x000fe40009000000 */
[----:B------:R-:W-:-:S04]  /*1ae0*/  UISETP.GE.AND UP2, UPT, UR14, 0x80, UPT ;  /* 0x000000800e00788c */ /* 0x000fc8000bf46270 */
[----:B------:R-:W-:-:S05]  /*1af0*/  LOP3.LUT R5, R5, UR5, RZ, 0x3c, !PT ;  /* 0x0000000505057c12 */ /* 0x000fca000f8e3cff */
[----:B------:R-:W-:Y:S05]  /*1b00*/  BRA.U !UP2, `(.L_x_33) ;  /* 0xfffffff90ad07547 */ /* 0x000fea000b83ffff */
[----:B------:R-:W-:-:S06]  /*1b10*/  UIADD3 UR31, UPT, UPT, UR31, 0x1, URZ ;  /* 0x000000011f1f7890 */ /* 0x000fcc000fffe0ff */
[----:B------:R-:W-:Y:S02]  /*1b20*/  MOV R6, UR31 ;  /* 0x0000001f00067c02 */ /* 0x000fe40008000f00 */
.L_x_25:
[----:B------:R-:W-:-:S09]  /*1b30*/  UISETP.NE.AND UP0, UPT, UR13, URZ, UPT ;  /* 0x000000ff0d00728c */ /* 0x000fd2000bf05270 */
[----:B------:R-:W-:Y:S05]  /*1b40*/  BRA.U UP0, `(.L_x_24) ;  /* 0x00000001002c7547 */ /* 0x000fea000b800000 */
[----:B-----5:R-:W5:Y:S01]  /*1b50*/  S2R R0, SR_CgaCtaId ;  /* 0x0000000000007919 */ /* 0x020f620000008800 */
[----:B------:R-:W-:Y:S02]  /*1b60*/  ISETP.NE.AND P0, PT, R6, 0x2, PT ;  /* 0x000000020600780c */ /* 0x000fe40003f05270 */
[----:B------:R-:W-:Y:S02]  /*1b70*/  MOV R3, 0x400 ;  /* 0x0000040000037802 */ /* 0x000fe40000000f00 */
[----:B------:R-:W-:-:S04]  /*1b80*/  SEL R2, RZ, 0x1, P0 ;  /* 0x00000001ff027807 */ /* 0x000fc80000000000 */
[----:B------:R-:W-:-:S05]  /*1b90*/  LOP3.LUT R2, R5, R2, RZ, 0x3c, !PT ;  /* 0x0000000205027212 */ /* 0x000fca00078e3cff */
[----:B------:R-:W-:Y:S01]  /*1ba0*/  IMAD.U32 R2, R2, -0x80000000, RZ ;  /* 0x8000000002027824 */ /* 0x000fe200078e00ff */
[----:B-----5:R-:W-:Y:S02]  /*1bb0*/  LEA R0, R0, R3, 0x18 ;  /* 0x0000000300007211 */ /* 0x020fe400078ec0ff */
[----:B------:R-:W-:-:S05]  /*1bc0*/  SEL R3, R6, RZ, P0 ;  /* 0x000000ff06037207 */ /* 0x000fca0000000000 */
[----:B------:R-:W-:-:S04]  /*1bd0*/  IMAD R0, R3, 0x8, R0 ;  /* 0x0000000803007824 */ /* 0x000fc800078e0200 */
[----:B------:R-:W5:Y:S02]  /*1be0*/  SYNCS.PHASECHK.TRANS64.TRYWAIT P0, [R0+URZ+0x60], R2 ;  /* 0x00006002000075a7 */ /* 0x000f6400080011ff */
[----:B-----5:R-:W-:Y:S05]  /*1bf0*/  @!P0 BRA `(.L_x_34) ;  /* 0x0000002c00808947 */ /* 0x020fea0003800000 */
.L_x_24:
[----:B------:R-:W-:-:S06]  /*1c00*/  UISETP.GT.AND UP0, UPT, UR23, 0x3, UPT ;  /* 0x000000031700788c */ /* 0x000fcc000bf04270 */
[----:B------:R-:W-:-:S13]  /*1c10*/  PLOP3.LUT P0, PT, PT, PT, UP0, 0x80, 0x8 ;  /* 0x000000000008781c */ /* 0x000fda0003f0f008 */
[----:B-12345:R-:W-:Y:S05]  /*1c20*/  @P0 EXIT ;  /* 0x000000000000094d */ /* 0x03efea0003800000 */
[----:B------:R-:W-:-:S09]  /*1c30*/  UISETP.NE.AND UP0, UPT, UR23, URZ, UPT ;  /* 0x000000ff1700728c */ /* 0x000fd2000bf05270 */
[----:B------:R-:W-:Y:S05]  /*1c40*/  BRA.U UP0, `(.L_x_35) ;  /* 0x00000005008c7547 */ /* 0x000fea000b800000 */
[----:B------:R-:W1:Y:S01]  /*1c50*/  S2R R6, SR_CgaCtaId ;  /* 0x0000000000067919 */ /* 0x000e620000008800 */
[----:B------:R-:W-:Y:S01]  /*1c60*/  NOP ;  /* 0x0000000000007918 */ /* 0x000fe20000000000 */
[----:B------:R-:W-:Y:S02]  /*1c70*/  MOV R3, 0x40 ;  /* 0x0000004000037802 */ /* 0x000fe40000000f00 */
[----:B------:R-:W-:Y:S02]  /*1c80*/  MOV R5, 0x400 ;  /* 0x0000040000057802 */ /* 0x000fe40000000f00 */
[C---:B-1----:R-:W-:Y:S02]  /*1c90*/  LEA R0, R6.reuse, R3, 0x18 ;  /* 0x0000000306007211 */ /* 0x042fe400078ec0ff */
[----:B------:R-:W-:-:S04]  /*1ca0*/  LEA R5, R6, R5, 0x18 ;  /* 0x0000000506057211 */ /* 0x000fc800078ec0ff */
[----:B------:R-:W1:Y:S02]  /*1cb0*/  LDS.U8 R0, [R0] ;  /* 0x0000000000007984 */ /* 0x000e640000000000 */
[----:B-1----:R-:W-:-:S13]  /*1cc0*/  ISETP.NE.AND P0, PT, R0, RZ, PT ;  /* 0x000000ff0000720c */ /* 0x002fda0003f05270 */
[----:B------:R-:W-:Y:S05]  /*1cd0*/  @P0 BRA `(.L_x_36) ;  /* 0x0000000400500947 */ /* 0x000fea0003800000 */
[C---:B------:R-:W-:Y:S02]  /*1ce0*/  LOP3.LUT R0, R6.reuse, 0x1, RZ, 0xc0, !PT ;  /* 0x0000000106007812 */ /* 0x040fe400078ec0ff */
[----:B------:R-:W-:Y:S02]  /*1cf0*/  LOP3.LUT R13, R6, 0x1, RZ, 0x3c, !PT ;  /* 0x00000001060d7812 */ /* 0x000fe400078e3cff */
[----:B------:R-:W-:-:S13]  /*1d00*/  ISETP.NE.U32.AND P1, PT, R0, 0x1, PT ;  /* 0x000000010000780c */ /* 0x000fda0003f25070 */
[----:B------:R-:W-:Y:S05]  /*1d10*/  @!P1 BRA `(.L_x_37) ;  /* 0x0000000000c49947 */ /* 0x000fea0003800000 */
[----:B------:R-:W-:Y:S01]  /*1d20*/  ELECT P0, URZ, PT ;  /* 0x0000000000ff782f */ /* 0x000fe20003800000 */
[----:B------:R-:W-:-:S12]  /*1d30*/  BSSY B0, `(.L_x_37) ;  /* 0x000002f000007945 */ /* 0x000fd80003800000 */
[----:B------:R-:W-:Y:S05]  /*1d40*/  @!P0 BRA `(.L_x_38) ;  /* 0x0000000000b48947 */ /* 0x000fea0003800000 */
[----:B------:R-:W-:-:S05]  /*1d50*/  UMOV UR4, 0x10 ;  /* 0x0000001000047882 */ /* 0x000fca0000000000 */
[----:B------:R-:W-:Y:S04]  /*1d60*/  DEPBAR.LE SB1, 0x36 ;  /* 0x00009d800000791a */ /* 0x000fe80000000000 */
[----:B------:R-:W1:Y:S02]  /*1d70*/  UTCATOMSWS.2CTA.FIND_AND_SET.ALIGN UP0, UR4, UR4 ;  /* 0x00000004000475e3 */ /* 0x000e640008200800 */
[----:B-1----:R-:W-:Y:S01]  /*1d80*/  PLOP3.LUT P0, PT, PT, PT, UP0, 0x80, 0x8 ;  /* 0x000000000008781c */ /* 0x002fe20003f0f008 */
[----:B------:R-:W-:-:S03]  /*1d90*/  IMAD.U32 R12, RZ, RZ, UR4 ;  /* 0x00000004ff0c7e24 */ /* 0x000fc6000f8e00ff */
[----:B------:R-:W-:-:S04]  /*1da0*/  SEL R0, RZ, 0xffffffff, !P0 ;  /* 0xffffffffff007807 */ /* 0x000fc80004000000 */
[----:B------:R-:W-:-:S13]  /*1db0*/  ISETP.NE.AND P0, PT, R0, RZ, PT ;  /* 0x000000ff0000720c */ /* 0x000fda0003f05270 */
[----:B------:R-:W-:Y:S05]  /*1dc0*/  @P0 BRA `(.L_x_39) ;  /* 0x0000000000240947 */ /* 0x000fea0003800000 */
.L_x_40:
[----:B------:R-:W-:Y:S05]  /*1dd0*/  NANOSLEEP 0x64 ;  /* 0x000000640000795d */ /* 0x000fea0003800000 */
[----:B------:R-:W-:-:S05]  /*1de0*/  UMOV UR4, 0x10 ;  /* 0x0000001000047882 */ /* 0x000fca0000000000 */
[----:B------:R-:W-:Y:S04]  /*1df0*/  DEPBAR.LE SB1, 0x36 ;  /* 0x00009d800000791a */ /* 0x000fe80000000000 */
[----:B------:R-:W1:Y:S02]  /*1e00*/  UTCATOMSWS.2CTA.FIND_AND_SET.ALIGN UP0, UR4, UR4 ;  /* 0x00000004000475e3 */ /* 0x000e640008200800 */
[----:B-1----:R-:W-:Y:S01]  /*1e10*/  PLOP3.LUT P0, PT, PT, PT, UP0, 0x80, 0x8 ;  /* 0x000000000008781c */ /* 0x002fe20003f0f008 */
[----:B------:R-:W-:-:S03]  /*1e20*/  IMAD.U32 R12, RZ, RZ, UR4 ;  /* 0x00000004ff0c7e24 */ /* 0x000fc6000f8e00ff */
[----:B------:R-:W-:-:S04]  /*1e30*/  SEL R0, RZ, 0xffffffff, !P0 ;  /* 0xffffffffff007807 */ /* 0x000fc80004000000 */
[----:B------:R-:W-:-:S13]  /*1e40*/  ISETP.NE.AND P0, PT, R0, RZ, PT ;  /* 0x000000ff0000720c */ /* 0x000fda0003f05270 */
[----:B------:R-:W-:Y:S05]  /*1e50*/  @!P0 BRA `(.L_x_40) ;  /* 0xfffffffc00dc8947 */ /* 0x000fea000383ffff */
.L_x_39:
[----:B------:R-:W-:Y:S01]  /*1e60*/  MOV R11, 0x60 ;  /* 0x00000060000b7802 */ /* 0x000fe20000000f00 */
[----:B------:R-:W-:Y:S01]  /*1e70*/  VIADD R2, R5, 0x78 ;  /* 0x0000007805027836 */ /* 0x000fe20000000000 */
[----:B------:R-:W-:Y:S01]  /*1e80*/  MOV R3, 0x58 ;  /* 0x0000005800037802 */ /* 0x000fe20000000f00 */
[----:B------:R-:W-:Y:S01]  /*1e90*/  IMAD.MOV.U32 R8, RZ, RZ, 0x4 ;  /* 0x00000004ff087424 */ /* 0x000fe200078e00ff */
[C---:B------:R-:W-:Y:S02]  /*1ea0*/  LEA R11, R6.reuse, R11, 0x18 ;  /* 0x0000000b060b7211 */ /* 0x040fe400078ec0ff */
[----:B------:R-:W-:-:S03]  /*1eb0*/  LEA R0, R6, R3, 0x18 ;  /* 0x0000000306007211 */ /* 0x000fc600078ec0ff */
[----:B------:R-:W1:Y:S02]  /*1ec0*/  LDS R14, [R11] ;  /* 0x000000000b0e7984 */ /* 0x000e640000000800 */
[----:B-1----:R-:W-:-:S04]  /*1ed0*/  IMAD.U32 R14, R14, -0x80000000, RZ ;  /* 0x800000000e0e7824 */ /* 0x002fc800078e00ff */
[----:B------:R-:W1:Y:S02]  /*1ee0*/  SYNCS.PHASECHK.TRANS64.TRYWAIT P0, [R0+URZ], R14 ;  /* 0x0000000e000075a7 */ /* 0x000e6400080011ff */
[----:B-1----:R-:W-:Y:S05]  /*1ef0*/  @P0 BRA `(.L_x_41) ;  /* 0x0000000000080947 */ /* 0x002fea0003800000 */
[----:B------:R-:W1:Y:S02]  /*1f00*/  SYNCS.PHASECHK.TRANS64.TRYWAIT P0, [R0+URZ], R14 ;  /* 0x0000000e000075a7 */ /* 0x000e6400080011ff */
[----:B-1----:R-:W-:Y:S05]  /*1f10*/  @!P0 BRA `(.L_x_42) ;  /* 0x0000002800d08947 */ /* 0x002fea0003800000 */
.L_x_41:
[C---:B------:R-:W-:Y:S01]  /*1f20*/  PRMT R3, R13.reuse, 0x654, R0 ;  /* 0x000006540d037816 */ /* 0x040fe20000000000 */
[C---:B------:R-:W-:Y:S01]  /*1f30*/  IMAD.SHL.U32 R10, R12.reuse, 0x20, RZ ;  /* 0x000000200c0a7824 */ /* 0x040fe200078e00ff */
[----:B------:R-:W-:Y:S01]  /*1f40*/  PRMT R2, R13, 0x654, R2 ;  /* 0x000006540d027816 */ /* 0x000fe20000000002 */
[----:B------:R-:W-:Y:S01]  /*1f50*/  IMAD.MOV.U32 R7, RZ, RZ, 0xffff ;  /* 0x0000ffffff077424 */ /* 0x000fe200078e00ff */
[----:B------:R2:W-:Y:S01]  /*1f60*/  SYNCS.ARRIVE.TRANS64.RED RZ, [R3+URZ], R8 ;  /* 0x0000000803ff79a7 */ /* 0x0005e200080004ff */
[----:B-1----:R-:W-:Y:S01]  /*1f70*/  IMAD.MOV.U32 R0, RZ, RZ, 0x1 ;  /* 0x00000001ff007424 */ /* 0x002fe200078e00ff */
[----:B------:R1:W-:Y:S01]  /*1f80*/  STS [R5+0x78], R10 ;  /* 0x0000780a05007388 */ /* 0x0003e20000000800 */
[----:B------:R-:W-:Y:S01]  /*1f90*/  VIADD R9, R12, 0x10 ;  /* 0x000000100c097836 */ /* 0x000fe20000000000 */
[----:B------:R-:W-:Y:S02]  /*1fa0*/  SHF.L.U32 R7, R7, R12, RZ ;  /* 0x0000000c07077219 */ /* 0x000fe400000006ff */
[----:B------:R1:W-:Y:S02]  /*1fb0*/  STAS [R2.64], R12 ;  /* 0x0000000c02007dbd */ /* 0x0003e4000c0008ff */
[----:B--2---:R-:W-:-:S02]  /*1fc0*/  SHF.L.U32 R8, R0, R9, RZ ;  /* 0x0000000900087219 */ /* 0x004fc400000006ff */
[----:B------:R-:W-:Y:S02]  /*1fd0*/  MOV R9, 0x50 ;  /* 0x0000005000097802 */ /* 0x000fe40000000f00 */
[----:B------:R-:W-:Y:S02]  /*1fe0*/  LOP3.LUT R7, R8, R7, RZ, 0xfc, !PT ;  /* 0x0000000708077212 */ /* 0x000fe400078efcff */
[----:B------:R-:W-:-:S05]  /*1ff0*/  LEA R8, R6, R9, 0x18 ;  /* 0x0000000906087211 */ /* 0x000fca00078ec0ff */
[----:B------:R1:W-:Y:S04]  /*2000*/  ATOMS.OR RZ, [R8], R7 ;  /* 0x0000000708ff738c */ /* 0x0003e80003000000 */
[----:B------:R1:W-:Y:S02]  /*2010*/  ATOMS.XOR RZ, [R11], R0 ;  /* 0x000000000bff738c */ /* 0x0003e40003800000 */
.L_x_38:
[----:B------:R-:W-:Y:S05]  /*2020*/  BSYNC B0 ;  /* 0x0000000000007941 */ /* 0x000fea0003800000 */
.L_x_37:
[----:B------:R-:W-:Y:S05]  /*2030*/  @P1 BRA `(.L_x_43) ;  /* 0x0000000000881947 */ /* 0x000fea0003800000 */
[----:B------:R-:W-:Y:S05]  /*2040*/  WARPSYNC.ALL ;  /* 0x0000000000007948 */ /* 0x000fea0003800000 */
[----:B------:R-:W-:Y:S01]  /*2050*/  NOP ;  /* 0x0000000000007918 */ /* 0x000fe20000000000 */
[----:B------:R-:W-:-:S13]  /*2060*/  ELECT P0, URZ, PT ;  /* 0x0000000000ff782f */ /* 0x000fda0003800000 */
[----:B------:R-:W-:Y:S05]  /*2070*/  @!P0 BRA `(.L_x_43) ;  /* 0x0000000000788947 */ /* 0x000fea0003800000 */
[----:B-1----:R-:W-:Y:S02]  /*2080*/  MOV R3, 0x60 ;  /* 0x0000006000037802 */ /* 0x002fe40000000f00 */
[----:B------:R-:W-:Y:S02]  /*2090*/  MOV R7, 0x58 ;  /* 0x0000005800077802 */ /* 0x000fe40000000f00 */
        /* <DEDUP_REMOVED lines=8> */
.L_x_44:
[----:B------:R-:W2:Y:S01]  /*2120*/  LDS R9, [R5+0x78] ;  /* 0x0000780005097984 */ /* 0x000ea20000000800 */
[----:B------:R-:W-:Y:S01]  /*2130*/  IMAD.MOV.U32 R2, RZ, RZ, 0xffff ;  /* 0x0000ffffff027424 */ /* 0x000fe200078e00ff */
[----:B-1----:R-:W-:Y:S01]  /*2140*/  PRMT R8, R13, 0x654, R8 ;  /* 0x000006540d087816 */ /* 0x002fe20000000008 */
[----:B------:R-:W-:Y:S02]  /*2150*/  IMAD.MOV.U32 R0, RZ, RZ, 0x1 ;  /* 0x00000001ff007424 */ /* 0x000fe400078e00ff */
[C---:B--2---:R-:W-:Y:S01]  /*2160*/  IMAD.SHL.U32 R10, R9.reuse, 0x20, RZ ;  /* 0x00000020090a7824 */ /* 0x044fe200078e00ff */
[----:B------:R-:W-:Y:S01]  /*2170*/  SHF.L.U32 R2, R2, R9, RZ ;  /* 0x0000000902027219 */ /* 0x000fe200000006ff */
[----:B------:R-:W-:-:S03]  /*2180*/  VIADD R7, R9, 0x10 ;  /* 0x0000001009077836 */ /* 0x000fc60000000000 */
[----:B------:R2:W-:Y:S02]  /*2190*/  STS [R5+0x78], R10 ;  /* 0x0000780a05007388 */ /* 0x0005e40000000800 */
[----:B------:R-:W-:Y:S02]  /*21a0*/  SHF.L.U32 R9, R0, R7, RZ ;  /* 0x0000000700097219 */ /* 0x000fe400000006ff */
[----:B------:R-:W-:Y:S02]  /*21b0*/  MOV R7, 0x50 ;  /* 0x0000005000077802 */ /* 0x000fe40000000f00 */
[----:B------:R-:W-:Y:S02]  /*21c0*/  LOP3.LUT R2, R9, R2, RZ, 0xfc, !PT ;  /* 0x0000000209027212 */ /* 0x000fe400078efcff */
[----:B------:R-:W-:-:S05]  /*21d0*/  LEA R7, R6, R7, 0x18 ;  /* 0x0000000706077211 */ /* 0x000fca00078ec0ff */
[----:B------:R2:W-:Y:S01]  /*21e0*/  ATOMS.OR RZ, [R7], R2 ;  /* 0x0000000207ff738c */ /* 0x0005e20003000000 */
[----:B------:R2:W-:Y:S03]  /*21f0*/  SYNCS.ARRIVE.TRANS64.RED.A1T0 RZ, [R8+URZ], RZ ;  /* 0x000000ff08ff79a7 */ /* 0x0005e600081004ff */
[----:B------:R2:W-:Y:S01]  /*2200*/  ATOMS.XOR RZ, [R3], R0 ;  /* 0x0000000003ff738c */ /* 0x0005e20003800000 */
[----:B------:R-:W-:Y:S05]  /*2210*/  BRA `(.L_x_43) ;  /* 0x0000000000107947 */ /* 0x000fea0003800000 */
.L_x_36:
[----:B------:R-:W-:Y:S02]  /*2220*/  MOV R0, 0xffffffff ;  /* 0xffffffff00007802 */ /* 0x000fe40000000f00 */
[----:B------:R-:W-:-:S03]  /*2230*/  MOV R2, 0x2260 ;  /* 0x0000226000027802 */ /* 0x000fc60000000f00 */
[----:B------:R1:W-:Y:S04]  /*2240*/  STS [R5+0x78], R0 ;  /* 0x0000780005007388 */ /* 0x0003e80000000800 */
[----:B-1----:R-:W-:Y:S05]  /*2250*/  CALL.REL.NOINC `($__internal_1_$__cuda_sm10x_tcgen05_guardrail_trap_phase_invalid_during_alloc) ;  /* 0x00000028006c7944 */ /* 0x002fea0003c00000 */
.L_x_43:
[----:B------:R-:W-:Y:S05]  /*2260*/  WARPSYNC.ALL ;  /* 0x0000000000007948 */ /* 0x000fea0003800000 */
[----:B------:R-:W-:Y:S01]  /*2270*/  NOP ;  /* 0x0000000000007918 */ /* 0x000fe20000000000 */
.L_x_35:
[----:B------:R-:W3:Y:S08]  /*2280*/  S2UR UR4, SR_CgaCtaId ;  /* 0x00000000000479c3 */ /* 0x000ef00000008800 */
[----:B------:R-:W-:Y:S01]  /*2290*/  BAR.SYNC.DEFER_BLOCKING 0x2, 0xa0 ;  /* 0x0082800000007b1d */ /* 0x000fe20000010000 */
[----:B-12---:R-:W-:-:S07]  /*22a0*/  MOV R3, 0x400 ;  /* 0x0000040000037802 */ /* 0x006fce0000000f00 */
[----:B------:R-:W1:Y:S01]  /*22b0*/  S2UR UR7, SR_CTAID.Z ;  /* 0x00000000000779c3 */ /* 0x000e620000002700 */
[----:B---3--:R-:W-:-:S05]  /*22c0*/  IMAD.U32 R0, RZ, RZ, UR4 ;  /* 0x00000004ff007e24 */ /* 0x008fca000f8e00ff */
[----:B------:R-:W-:Y:S01]  /*22d0*/  LEA R3, R0, R3, 0x18 ;  /* 0x0000000300037211 */ /* 0x000fe200078ec0ff */
[----:B-1----:R-:W-:-:S04]  /*22e0*/  UISETP.GT.U32.AND UP0, UPT, UR7, 0x7f, UPT ;  /* 0x0000007f0700788c */ /* 0x002fc8000bf04070 */
[----:B------:R-:W1:Y:S02]  /*22f0*/  LDS R2, [R3+0x78] ;  /* 0x0000780003027984 */ /* 0x000e640000000800 */
[----:B-1----:R-:W-:-:S03]  /*2300*/  R2UR UR11, R2 ;  /* 0x00000000020b72ca */ /* 0x002fc600000e0000 */
[----:B------:R-:W-:-:S12]  /*2310*/  BRA.U UP0, `(.L_x_46) ;  /* 0x0000002100407547 */ /* 0x000fd8000b800000 */
[----:B------:R-:W1:Y:S01]  /*2320*/  LDCU.64 UR4, c[0x0][0x5c0] ;  /* 0x0000b800ff0477ac */ /* 0x000e620008000a00 */
[----:B------:R-:W-:Y:S01]  /*2330*/  SHF.R.U32.HI R0, RZ, 0x5, R4 ;  /* 0x00000005ff007819 */ /* 0x000fe20000011604 */
[----:B------:R-:W-:Y:S01]  /*2340*/  IMAD.SHL.U32 R5, R4, 0x40, RZ ;  /* 0x0000004004057824 */ /* 0x000fe200078e00ff */
[----:B------:R-:W2:Y:S01]  /*2350*/  S2UR UR26, SR_CTAID.Y ;  /* 0x00000000001a79c3 */ /* 0x000ea20000002600 */
[----:B------:R-:W3:Y:S01]  /*2360*/  LDCU UR24, c[0x0][0x5d0] ;  /* 0x0000ba00ff1877ac */ /* 0x000ee20008000800 */
[----:B------:R-:W-:Y:S02]  /*2370*/  R2UR UR23, R0 ;  /* 0x00000000001772ca */ /* 0x000fe400000e0000 */
[----:B------:R-:W-:Y:S01]  /*2380*/  LOP3.LUT R5, R5, 0x7c0, RZ, 0xc0, !PT ;  /* 0x000007c005057812 */ /* 0x000fe200078ec0ff */
[----:B------:R-:W4:Y:S01]  /*2390*/  LDCU UR13, c[0x0][0x374] ;  /* 0x00006e80ff0d77ac */ /* 0x000f220008000800 */
[----:B------:R-:W4:Y:S01]  /*23a0*/  LDCU UR10, c[0x0][0x370] ;  /* 0x00006e00ff0a77ac */ /* 0x000f220008000800 */
[----:B------:R-:W-:-:S02]  /*23b0*/  UIADD3 UR28, UPT, UPT, UR12, UR12, URZ ;  /* 0x0000000c0c1c7290 */ /* 0x000fc4000fffe0ff */
[----:B-1----:R-:W-:-:S06]  /*23c0*/  UIMAD.WIDE.U32 UR8, UR7, UR5, URZ ;  /* 0x00000005070872a5 */ /* 0x002fcc000f8e00ff */
[----:B------:R-:W-:Y:S01]  /*23d0*/  IMAD.U32 R0, RZ, RZ, UR23 ;  /* 0x00000017ff007e24 */ /* 0x000fe2000f8e00ff */
[----:B------:R-:W1:Y:S03]  /*23e0*/  LDCU.64 UR34, c[0x0][0x348] ;  /* 0x00006900ff2277ac */ /* 0x000e660008000a00 */
[----:B------:R-:W-:Y:S01]  /*23f0*/  IMAD R0, R0, 0x800, R5 ;  /* 0x0000080000007824 */ /* 0x000fe200078e0205 */
[----:B------:R-:W-:Y:S02]  /*2400*/  UIADD3 UR5, UPT, UPT, UR7, -UR9, URZ ;  /* 0x8000000907057290 */ /* 0x000fe4000fffe0ff */
[----:B------:R-:W-:Y:S01]  /*2410*/  ULEA UR31, UR23, UR11, 0x15 ;  /* 0x0000000b171f7291 */ /* 0x000fe2000f8ea8ff */
[----:B------:R-:W-:Y:S01]  /*2420*/  IMAD.IADD R0, R3, 0x1, R0 ;  /* 0x0000000103007824 */ /* 0x000fe200078e0200 */
[----:B------:R-:W-:Y:S02]  /*2430*/  USHF.R.U32.HI UR5, URZ, UR20, UR5 ;  /* 0x00000014ff057299 */ /* 0x000fe40008011605 */
[----:B----4-:R-:W-:Y:S01]  /*2440*/  UIMAD UR10, UR13, UR10, URZ ;  /* 0x0000000a0d0a72a4 */ /* 0x010fe2000f8e02ff */
[C---:B------:R-:W-:Y:S01]  /*2450*/  VIADD R2, R0.reuse, 0x8420 ;  /* 0x0000842000027836 */ /* 0x040fe20000000000 */
[----:B------:R-:W-:Y:S01]  /*2460*/  UIADD3 UR5, UPT, UPT, UR9, UR5, URZ ;  /* 0x0000000509057290 */ /* 0x000fe2000fffe0ff */
[C---:B------:R-:W-:Y:S01]  /*2470*/  VIADD R3, R0.reuse, 0x8410 ;  /* 0x0000841000037836 */ /* 0x040fe20000000000 */
[----:B------:R-:W-:Y:S01]  /*2480*/  UMOV UR30, URZ ;  /* 0x000000ff001e7c82 */ /* 0x000fe20008000000 */
[----:B------:R-:W-:Y:S01]  /*2490*/  VIADD R5, R0, 0x8430 ;  /* 0x0000843000057836 */ /* 0x000fe20000000000 */
[----:B------:R-:W-:Y:S01]  /*24a0*/  USHF.R.U32.HI UR8, URZ, UR19, UR5 ;  /* 0x00000013ff087299 */ /* 0x000fe20008011605 */
[----:B------:R-:W-:Y:S01]  /*24b0*/  SHF.R.U32.HI R73, RZ, 0x3, R2 ;  /* 0x00000003ff497819 */ /* 0x000fe20000011602 */
[----:B------:R-:W-:Y:S01]  /*24c0*/  UMOV UR29, URZ ;  /* 0x000000ff001d7c82 */ /* 0x000fe20008000000 */
[----:B------:R-:W-:Y:S01]  /*24d0*/  SHF.R.U32.HI R72, RZ, 0x3, R3 ;  /* 0x00000003ff487819 */ /* 0x000fe20000011603 */
[----:B------:R-:W-:Y:S01]  /*24e0*/  UIADD3 UR8, UPT, UPT, -UR8, URZ, URZ ;  /* 0x000000ff08087290 */ /* 0x000fe2000fffe1ff */
[----:B------:R-:W-:Y:S01]  /*24f0*/  LOP3.LUT R73, R2, 0x30, R73, 0x78, !PT ;  /* 0x0000003002497812 */ /* 0x000fe200078e7849 */
[C---:B------:R-:W-:Y:S01]  /*2500*/  VIADD R2, R0.reuse, 0x8400 ;  /* 0x0000840000027836 */ /* 0x040fe20000000000 */
[----:B------:R-:W-:Y:S01]  /*2510*/  SHF.R.U32.HI R74, RZ, 0x3, R5 ;  /* 0x00000003ff4a7819 */ /* 0x000fe20000011605 */
[----:B------:R-:W-:Y:S01]  /*2520*/  UIMAD UR8, UR4, UR8, UR7 ;  /* 0x00000008040872a4 */ /* 0x000fe2000f8e0207 */
[----:B------:R-:W-:Y:S01]  /*2530*/  LOP3.LUT R72, R3, 0x30, R72, 0x78, !PT ;  /* 0x0000003003487812 */ /* 0x000fe200078e7848 */
[----:B------:R-:W4:Y:S01]  /*2540*/  LDCU.64 UR4, c[0x0][0x5d8] ;  /* 0x0000bb00ff0477ac */ /* 0x000f220008000a00 */
[----:B------:R-:W-:Y:S01]  /*2550*/  SHF.R.U32.HI R71, RZ, 0x3, R2 ;  /* 0x00000003ff477819 */ /* 0x000fe20000011602 */
[----:B------:R-:W-:Y:S01]  /*2560*/  VIADD R3, R0, 0x430 ;  /* 0x0000043000037836 */ /* 0x000fe20000000000 */
[----:B------:R-:W-:Y:S01]  /*2570*/  LOP3.LUT R74, R5, 0x30, R74, 0x78, !PT ;  /* 0x00000030054a7812 */ /* 0x000fe200078e784a */
[----:B---3--:R-:W-:Y:S01]  /*2580*/  UIMAD.WIDE.U32 UR24, UR8, UR24, URZ ;  /* 0x00000018081872a5 */ /* 0x008fe2000f8e00ff */
[----:B------:R-:W-:Y:S01]  /*2590*/  LOP3.LUT R71, R2, 0x30, R71, 0x78, !PT ;  /* 0x0000003002477812 */ /* 0x000fe200078e7847 */
[C---:B------:R-:W-:Y:S01]  /*25a0*/  VIADD R2, R0.reuse, 0x420 ;  /* 0x0000042000027836 */ /* 0x040fe20000000000 */
[----:B------:R-:W-:Y:S01]  /*25b0*/  SHF.R.U32.HI R70, RZ, 0x3, R3 ;  /* 0x00000003ff467819 */ /* 0x000fe20000011603 */
[----:B------:R-:W-:-:S02]  /*25c0*/  VIADD R5, R0, 0x410 ;  /* 0x0000041000057836 */ /* 0x000fc40000000000 */
[----:B------:R-:W-:Y:S01]  /*25d0*/  VIADD R0, R0, 0x400 ;  /* 0x0000040000007836 */ /* 0x000fe20000000000 */
[----:B------:R-:W-:Y:S01]  /*25e0*/  UMOV UR9, UR25 ;  /* 0x0000001900097c82 */ /* 0x000fe20008000000 */
[----:B------:R-:W-:Y:S01]  /*25f0*/  LOP3.LUT R70, R3, 0x30, R70, 0x78, !PT ;  /* 0x0000003003467812 */ /* 0x000fe200078e7846 */
[----:B------:R-:W-:Y:S01]  /*2600*/  UIADD3 UR6, UPT, UPT, UR8, -UR9, URZ ;  /* 0x8000000908067290 */ /* 0x000fe2000fffe0ff */
[----:B------:R-:W-:Y:S02]  /*2610*/  SHF.R.U32.HI R69, RZ, 0x3, R2 ;  /* 0x00000003ff457819 */ /* 0x000fe40000011602 */
[----:B------:R-:W-:Y:S01]  /*2620*/  SHF.R.U32.HI R68, RZ, 0x3, R5 ;  /* 0x00000003ff447819 */ /* 0x000fe20000011605 */
[----:B------:R-:W-:Y:S01]  /*2630*/  USHF.R.U32.HI UR6, URZ, UR18, UR6 ;  /* 0x00000012ff067299 */ /* 0x000fe20008011606 */
[----:B------:R-:W-:Y:S02]  /*2640*/  SHF.R.U32.HI R3, RZ, 0x3, R0 ;  /* 0x00000003ff037819 */ /* 0x000fe40000011600 */
[----:B------:R-:W-:Y:S01]  /*2650*/  LOP3.LUT R69, R2, 0x30, R69, 0x78, !PT ;  /* 0x0000003002457812 */ /* 0x000fe200078e7845 */
[----:B------:R-:W-:Y:S01]  /*2660*/  UIADD3 UR6, UPT, UPT, UR9, UR6, URZ ;  /* 0x0000000609067290 */ /* 0x000fe2000fffe0ff */
[----:B------:R-:W-:Y:S01]  /*2670*/  LOP3.LUT R68, R5, 0x30, R68, 0x78, !PT ;  /* 0x0000003005447812 */ /* 0x000fe200078e7844 */
[----:B------:R-:W-:Y:S01]  /*2680*/  IMAD.MOV.U32 R2, RZ, RZ, RZ ;  /* 0x000000ffff027224 */ /* 0x000fe200078e00ff */
[----:B------:R-:W-:Y:S01]  /*2690*/  LOP3.LUT R3, R0, 0x30, R3, 0x78, !PT ;  /* 0x0000003000037812 */ /* 0x000fe200078e7803 */
[----:B------:R-:W-:-:S04]  /*26a0*/  USHF.R.U32.HI UR6, URZ, UR17, UR6 ;  /* 0x00000011ff067299 */ /* 0x000fc80008011606 */
[----:B----4-:R-:W-:-:S07]  /*26b0*/  UIMAD.WIDE.U32 UR24, UR6, UR5, URZ ;  /* 0x00000005061872a5 */ /* 0x010fce000f8e00ff */
[----:B------:R-:W-:Y:S01]  /*26c0*/  UMOV UR9, UR25 ;  /* 0x0000001900097c82 */ /* 0x000fe20008000000 */
[----:B------:R-:W-:Y:S01]  /*26d0*/  UMOV UR25, 0x400 ;  /* 0x0000040000197882 */ /* 0x000fe20000000000 */
[----:B------:R-:W-:Y:S02]  /*26e0*/  UIADD3 UR5, UPT, UPT, UR6, -UR9, URZ ;  /* 0x8000000906057290 */ /* 0x000fe4000fffe0ff */
[----:B------:R-:W3:Y:S02]  /*26f0*/  S2UR UR24, SR_CgaCtaId ;  /* 0x00000000001879c3 */ /* 0x000ee40000008800 */
[----:B------:R-:W-:-:S04]  /*2700*/  USHF.R.U32.HI UR5, URZ, UR16, UR5 ;  /* 0x00000010ff057299 */ /* 0x000fc80008011605 */
[----:B------:R-:W-:Y:S01]  /*2710*/  UIADD3 UR5, UPT, UPT, UR9, UR5, URZ ;  /* 0x0000000509057290 */ /* 0x000fe2000fffe0ff */
[----:B------:R-:W4:Y:S03]  /*2720*/  LDCU UR9, c[0x0][0x378] ;  /* 0x00006f00ff0977ac */ /* 0x000f260008000800 */
[----:B------:R-:W-:-:S04]  /*2730*/  USHF.R.U32.HI UR5, URZ, UR15, UR5 ;  /* 0x0000000fff057299 */ /* 0x000fc80008011605 */
[----:B------:R-:W-:-:S04]  /*2740*/  UIADD3 UR5, UPT, UPT, -UR5, URZ, URZ ;  /* 0x000000ff05057290 */ /* 0x000fc8000fffe1ff */
[----:B------:R-:W-:Y:S02]  /*2750*/  UIMAD UR4, UR4, UR5, UR6 ;  /* 0x00000005040472a4 */ /* 0x000fe4000f8e0206 */
[----:B------:R-:W-:Y:S02]  /*2760*/  UIADD3 UR6, UPT, UPT, -UR6, URZ, URZ ;  /* 0x000000ff06067290 */ /* 0x000fe4000fffe1ff */
[----:B----4-:R-:W-:-:S03]  /*2770*/  UIMAD UR9, UR10, UR9, URZ ;  /* 0x000000090a0972a4 */ /* 0x010fc6000f8e02ff */
[----:B------:R-:W4:Y:S01]  /*2780*/  LDCU UR5, c[0x0][0x5cc] ;  /* 0x0000b980ff0577ac */ /* 0x000f220008000800 */
[----:B------:R-:W-:-:S04]  /*2790*/  USHF.R.S32.HI UR32, URZ, 0x1f, UR9 ;  /* 0x0000001fff207899 */ /* 0x000fc80008011409 */
[----:B------:R-:W-:Y:S02]  /*27a0*/  ULEA.HI UR32, UR32, UR9, URZ, 0x2 ;  /* 0x0000000920207291 */ /* 0x000fe4000f8f10ff */
[----:B-1234-:R-:W-:-:S12]  /*27b0*/  UIMAD UR5, UR5, UR6, UR8 ;  /* 0x00000006050572a4 */ /* 0x01efd8000f8e0208 */
.L_x_50:
[----:B------:R-:W-:Y:S01]  /*27c0*/  IMAD.U32 R0, RZ, RZ, UR24 ;  /* 0x00000018ff007e24 */ /* 0x000fe2000f8e00ff */
[----:B------:R-:W-:Y:S01]  /*27d0*/  SHF.L.U32 R6, R2, 0x1f, RZ ;  /* 0x0000001f02067819 */ /* 0x000fe200000006ff */
[----:B------:R-:W-:Y:S02]  /*27e0*/  UIADD3 UR5, UPT, UPT, UR5, UR5, URZ ;  /* 0x0000000505057290 */ /* 0x000fe4000fffe0ff */
[----:B------:R-:W-:Y:S01]  /*27f0*/  UIADD3 UR13, UPT, UPT, UR4, UR4, URZ ;  /* 0x00000004040d7290 */ /* 0x000fe2000fffe0ff */
[----:B------:R-:W-:Y:S01]  /*2800*/  R2UR UR6, R0 ;  /* 0x00000000000672ca */ /* 0x000fe200000e0000 */
[----:B------:R-:W-:Y:S02]  /*2810*/  ULEA UR39, UR29, UR31, 0x8 ;  /* 0x0000001f1d277291 */ /* 0x000fe4000f8e40ff */
[----:B------:R-:W-:Y:S02]  /*2820*/  ULOP3.LUT UR13, UR13, 0x1, UR26, 0xf8, !UPT ;  /* 0x000000010d0d7892 */ /* 0x000fe4000f8ef81a */
[----:B------:R-:W-:-:S02]  /*2830*/  USHF.L.U32 UR38, UR30, 0x3, URZ ;  /* 0x000000031e267899 */ /* 0x000fc400080006ff */
[----:B------:R-:W-:Y:S01]  /*2840*/  USHF.L.U32 UR9, UR13, 0x8, URZ ;  /* 0x000000080d097899 */ /* 0x000fe200080006ff */
[----:B------:R-:W1:Y:S05]  /*2850*/  LDCU UR33, c[0x0][0x5e4] ;  /* 0x0000bc80ff2177ac */ /* 0x000e6a0008000800 */
[----:B------:R-:W-:Y:S02]  /*2860*/  ULEA UR6, UR6, UR25, 0x18 ;  /* 0x0000001906067291 */ /* 0x000fe4000f8ec0ff */
[----:B------:R-:W-:Y:S02]  /*2870*/  USHF.L.U32 UR13, UR13, 0x7, URZ ;  /* 0x000000070d0d7899 */ /* 0x000fe400080006ff */
[----:B------:R-:W-:-:S02]  /*2880*/  ULEA UR27, UR29, UR6, 0x3 ;  /* 0x000000061d1b7291 */ /* 0x000fc4000f8e18ff */
[----:B------:R-:W-:-:S04]  /*2890*/  ULOP3.LUT UR6, UR5, UR22, URZ, 0xfc, !UPT ;  /* 0x0000001605067292 */ /* 0x000fc8000f8efcff */
[----:B------:R-:W-:-:S03]  /*28a0*/  ULEA.HI UR5, UR5, UR6, URZ, 0x1 ;  /* 0x0000000605057291 */ /* 0x000fc6000f8f08ff */
[----:B------:R-:W2:Y:S01]  /*28b0*/  SYNCS.PHASECHK.TRANS64.TRYWAIT P0, [UR27+0x50], R6 ;  /* 0x00005006ff0075a7 */ /* 0x000ea2000800111b */
[----:B------:R-:W-:Y:S02]  /*28c0*/  ULOP3.LUT UR8, UR5, 0xfffffffe, URZ, 0xc0, !UPT ;  /* 0xfffffffe05087892 */ /* 0x000fe4000f8ec0ff */
[----:B------:R-:W-:Y:S02]  /*28d0*/  USHF.R.U32.HI UR4, URZ, 0x1, UR5 ;  /* 0x00000001ff047899 */ /* 0x000fe40008011605 */
[----:B------:R-:W-:Y:S02]  /*28e0*/  UISETP.NE.AND UP0, UPT, UR6, UR8, UPT ;  /* 0x000000080600728c */ /* 0x000fe4000bf05270 */
[----:B------:R-:W-:Y:S02]  /*28f0*/  UIADD3 UR10, UPT, UPT, UR4, -0x1, URZ ;  /* 0xffffffff040a7890 */ /* 0x000fe4000fffe0ff */
[----:B------:R-:W-:-:S11]  /*2900*/  UISETP.LT.AND UP0, UPT, UR6, URZ, UP0 ;  /* 0x000000ff0600728c */ /* 0x000fd60008701270 */
[----:B------:R-:W-:-:S04]  /*2910*/  @!UP0 UIADD3 UR10, UPT, UPT, UR4, URZ, URZ ;  /* 0x000000ff040a8290 */ /* 0x000fc8000fffe0ff */
[----:B------:R-:W-:Y:S01]  /*2920*/  ULEA UR10, UR10, UR21, 0x8 ;  /* 0x000000150a0a7291 */ /* 0x000fe2000f8e40ff */
[----:B-12---:R-:W-:Y:S11]  /*2930*/  @!P0 BRA `(.L_x_47) ;  /* 0x0000002000788947 */ /* 0x006ff60003800000 */
.L_x_66:
[----:B------:R-:W-:Y:S01]  /*2940*/  UMOV UR37, 0x1 ;  /* 0x0000000100257882 */ /* 0x000fe20000000000 */
[----:B------:R-:W-:-:S05]  /*2950*/  UMOV UR36, UR38 ;  /* 0x0000002600247c82 */ /* 0x000fca0008000000 */
.L_x_49:
[----:B------:R-:W2:Y:S01]  /*2960*/  LDTM.x32 R36, tmem[UR39+0x20] ;  /* 0x00002027002479ee */ /* 0x000ea200082c0000 */
[----:B-1----:R-:W1:Y:S01]  /*2970*/  LDTM.x32 R4, tmem[UR39] ;  /* 0x00000027000479ee */ /* 0x002e6200082c0000 */
[----:B------:R-:W-:Y:S02]  /*2980*/  USHF.R.S32.HI UR8, URZ, 0x1f, UR36 ;  /* 0x0000001fff087899 */ /* 0x000fe40008011424 */
[----:B------:R-:W-:Y:S02]  /*2990*/  UIADD3 UR4, UPT, UPT, UR36, 0x1, URZ ;  /* 0x0000000124047890 */ /* 0x000fe4000fffe0ff */
[----:B------:R-:W-:Y:S02]  /*29a0*/  ULEA.HI UR8, UR8, UR36, URZ, 0x2 ;  /* 0x0000002408087291 */ /* 0x000fe4000f8f10ff */
[----:B------:R-:W-:Y:S02]  /*29b0*/  USHF.R.S32.HI UR6, URZ, 0x1f, UR4 ;  /* 0x0000001fff067899 */ /* 0x000fe40008011404 */
[----:B------:R-:W-:-:S02]  /*29c0*/  ULOP3.LUT UR8, UR8, 0xfffffffc, URZ, 0xc0, !UPT ;  /* 0xfffffffc08087892 */ /* 0x000fc4000f8ec0ff */
[----:B------:R-:W-:Y:S02]  /*29d0*/  ULEA.HI UR6, UR6, UR4, URZ, 0x2 ;  /* 0x0000000406067291 */ /* 0x000fe4000f8f10ff */
[----:B------:R-:W-:Y:S02]  /*29e0*/  UIADD3 UR8, UPT, UPT, -UR8, UR36, URZ ;  /* 0x0000002408087290 */ /* 0x000fe4000fffe1ff */
[----:B------:R-:W-:Y:S02]  /*29f0*/  ULOP3.LUT UR6, UR6, 0xfffffffc, URZ, 0xc0, !UPT ;  /* 0xfffffffc06067892 */ /* 0x000fe4000f8ec0ff */
[----:B------:R-:W-:Y:S02]  /*2a00*/  ULEA.HI UR12, UR38, UR38, URZ, 0x1 ;  /* 0x00000026260c7291 */ /* 0x000fe4000f8f08ff */
[----:B------:R-:W-:Y:S01]  /*2a10*/  MOV R75, UR8 ;  /* 0x00000008004b7c02 */ /* 0x000fe20008000f00 */
[----:B------:R-:W-:Y:S02]  /*2a20*/  UIADD3 UR6, UPT, UPT, UR4, -UR6, URZ ;  /* 0x8000000604067290 */ /* 0x000fe4000fffe0ff */
[----:B------:R-:W-:Y:S01]  /*2a30*/  ULOP3.LUT UR12, UR12, 0xfffffffe, URZ, 0xc0, !UPT ;  /* 0xfffffffe0c0c7892 */ /* 0x000fe2000f8ec0ff */
[----:B--2---:R-:W-:Y:S01]  /*2a40*/  FMUL R59, R59, UR33 ;  /* 0x000000213b3b7c20 */ /* 0x004fe20008400000 */
[----:B-1----:R-:W-:Y:S01]  /*2a50*/  FMUL R11, R11, UR33 ;  /* 0x000000210b0b7c20 */ /* 0x002fe20008400000 */
[----:B------:R-:W-:Y:S01]  /*2a60*/  FMUL R10, R10, UR33 ;  /* 0x000000210a0a7c20 */ /* 0x000fe20008400000 */
        /* <DEDUP_REMOVED lines=9> */
[----:B------:R-:W-:Y:S01]  /*2b00*/  F2FP.BF16.F32.PACK_AB R7, R11, R10 ;  /* 0x0000000a0b07723e */ /* 0x000fe200000010ff */
[----:B------:R-:W-:Y:S01]  /*2b10*/  FMUL R83, R59, -1.4426950216293334961 ;  /* 0xbfb8aa3b3b537820 */ /* 0x000fe20000400000 */
[----:B------:R-:W-:Y:S01]  /*2b20*/  F2FP.BF16.F32.PACK_AB R6, R9, R8 ;  /* 0x000000080906723e */ /* 0x000fe200000010ff */
[----:B------:R-:W-:Y:S01]  /*2b30*/  FMUL R81, R58, -1.4426950216293334961 ;  /* 0xbfb8aa3b3a517820 */ /* 0x000fe20000400000 */
[----:B------:R-:W-:Y:S01]  /*2b40*/  F2FP.BF16.F32.PACK_AB R5, R76, R77 ;  /* 0x0000004d4c05723e */ /* 0x000fe200000010ff */
[----:B------:R-:W-:Y:S01]  /*2b50*/  FMUL R89, R54, -1.4426950216293334961 ;  /* 0xbfb8aa3b36597820 */ /* 0x000fe20000400000 */
[----:B------:R-:W-:Y:S01]  /*2b60*/  F2FP.BF16.F32.PACK_AB R4, R78, R79 ;  /* 0x0000004f4e04723e */ /* 0x000fe200000010ff */
[----:B------:R-:W-:Y:S01]  /*2b70*/  FMUL R55, R55, UR33 ;  /* 0x0000002137377c20 */ /* 0x000fe20008400000 */
[----:B------:R-:W-:Y:S01]  /*2b80*/  LEA R82, R75, R3, 0xd ;  /* 0x000000034b527211 */ /* 0x000fe200078e68ff */
[----:B------:R-:W-:Y:S01]  /*2b90*/  FMUL R85, R57, -1.4426950216293334961 ;  /* 0xbfb8aa3b39557820 */ /* 0x000fe20000400000 */
[----:B------:R-:W-:Y:S01]  /*2ba0*/  FMUL R80, R12, UR33 ;  /* 0x000000210c507c20 */ /* 0x000fe20008400000 */
[----:B------:R-:W-:Y:S01]  /*2bb0*/  FMUL R19, R19, UR33 ;  /* 0x0000002113137c20 */ /* 0x000fe20008400000 */
[----:B------:R1:W-:Y:S01]  /*2bc0*/  MUFU.EX2 R12, R83 ;  /* 0x00000053000c7308 */ /* 0x0003e20000000800 */
[----:B------:R2:W-:Y:S01]  /*2bd0*/  STS.128 [R82], R4 ;  /* 0x0000000452007388 */ /* 0x0005e20000000c00 */
[----:B------:R-:W-:Y:S01]  /*2be0*/  FMUL R18, R18, UR33 ;  /* 0x0000002112127c20 */ /* 0x000fe20008400000 */
[----:B------:R-:W-:Y:S01]  /*2bf0*/  FMUL R17, R17, UR33 ;  /* 0x0000002111117c20 */ /* 0x000fe20008400000 */
[----:B------:R-:W-:Y:S01]  /*2c00*/  FMUL R16, R16, UR33 ;  /* 0x0000002110107c20 */ /* 0x000fe20008400000 */
[----:B------:R-:W-:Y:S01]  /*2c10*/  FMUL R15, R15, UR33 ;  /* 0x000000210f0f7c20 */ /* 0x000fe20008400000 */
[----:B------:R-:W-:Y:S01]  /*2c20*/  FMUL R14, R14, UR33 ;  /* 0x000000210e0e7c20 */ /* 0x000fe20008400000 */
[----:B------:R-:W-:Y:S01]  /*2c30*/  FMUL R13, R13, UR33 ;  /* 0x000000210d0d7c20 */ /* 0x000fe20008400000 */
[----:B------:R-:W3:Y:S01]  /*2c40*/  MUFU.EX2 R81, R81 ;  /* 0x0000005100517308 */ /* 0x000ee20000000800 */
[----:B------:R-:W-:Y:S01]  /*2c50*/  LEA R84, R75, R68, 0xd ;  /* 0x000000444b547211 */ /* 0x000fe200078e68ff */
[----:B------:R-:W-:Y:S01]  /*2c60*/  FMUL R27, R27, UR33 ;  /* 0x000000211b1b7c20 */ /* 0x000fe20008400000 */
[----:B------:R-:W-:Y:S01]  /*2c70*/  FMUL R26, R26, UR33 ;  /* 0x000000211a1a7c20 */ /* 0x000fe20008400000 */
[----:B------:R-:W-:Y:S01]  /*2c80*/  FMUL R23, R23, UR33 ;  /* 0x0000002117177c20 */ /* 0x000fe20008400000 */
[----:B------:R-:W-:Y:S01]  /*2c90*/  FMUL R22, R22, UR33 ;  /* 0x0000002116167c20 */ /* 0x000fe20008400000 */
[----:B------:R-:W-:Y:S01]  /*2ca0*/  FMUL R21, R21, UR33 ;  /* 0x0000002115157c20 */ /* 0x000fe20008400000 */
[----:B------:R-:W-:Y:S01]  /*2cb0*/  FMUL R20, R20, UR33 ;  /* 0x0000002114147c20 */ /* 0x000fe20008400000 */
[----:B------:R-:W-:Y:S01]  /*2cc0*/  MUFU.EX2 R89, R89 ;  /* 0x0000005900597308 */ /* 0x000fe20000000800 */
[----:B-1----:R-:W-:Y:S01]  /*2cd0*/  FMUL R83, R24, UR33 ;  /* 0x0000002118537c20 */ /* 0x002fe20008400000 */
[----:B------:R-:W-:Y:S01]  /*2ce0*/  FMUL R24, R55, -1.4426950216293334961 ;  /* 0xbfb8aa3b37187820 */ /* 0x000fe20000400000 */
[----:B------:R-:W-:Y:S01]  /*2cf0*/  FMUL R49, R49, UR33 ;  /* 0x0000002131317c20 */ /* 0x000fe20008400000 */
[----:B------:R-:W-:Y:S01]  /*2d00*/  LEA R86, R75, R69, 0xd ;  /* 0x000000454b567211 */ /* 0x000fe200078e68ff */
[----:B------:R-:W-:Y:S01]  /*2d10*/  FMUL R50, R50, UR33 ;  /* 0x0000002132327c20 */ /* 0x000fe20008400000 */
[----:B------:R-:W-:Y:S01]  /*2d20*/  FMUL R51, R51, UR33 ;  /* 0x0000002133337c20 */ /* 0x000fe20008400000 */
[----:B------:R-:W-:Y:S01]  /*2d30*/  FMUL R90, R49, -1.4426950216293334961 ;  /* 0xbfb8aa3b315a7820 */ /* 0x000fe20000400000 */
[----:B------:R-:W-:Y:S01]  /*2d40*/  MUFU.EX2 R24, R24 ;  /* 0x0000001800187308 */ /* 0x000fe20000000800 */
[----:B---3--:R-:W-:Y:S01]  /*2d50*/  FADD R92, R81, 1 ;  /* 0x3f800000515c7421 */ /* 0x008fe20000000000 */
[----:B------:R-:W-:Y:S01]  /*2d60*/  FMUL R48, R48, UR33 ;  /* 0x0000002130307c20 */ /* 0x000fe20008400000 */
[----:B------:R-:W-:Y:S01]  /*2d70*/  FADD R93, R12, 1 ;  /* 0x3f8000000c5d7421 */ /* 0x000fe20000000000 */
[----:B------:R-:W-:Y:S01]  /*2d80*/  FMUL R46, R46, UR33 ;  /* 0x000000212e2e7c20 */ /* 0x000fe20008400000 */
[----:B------:R-:W-:Y:S01]  /*2d90*/  FMUL R56, R56, UR33 ;  /* 0x0000002138387c20 */ /* 0x000fe20008400000 */
[----:B------:R-:W-:Y:S01]  /*2da0*/  FMUL R47, R47, UR33 ;  /* 0x000000212f2f7c20 */ /* 0x000fe20008400000 */
[----:B------:R-:W-:Y:S01]  /*2db0*/  FMUL R44, R44, UR33 ;  /* 0x000000212c2c7c20 */ /* 0x000fe20008400000 */
[----:B--2---:R-:W-:Y:S01]  /*2dc0*/  FMUL R82, R25, UR33 ;  /* 0x0000002119527c20 */ /* 0x004fe20008400000 */
[----:B------:R-:W-:Y:S01]  /*2dd0*/  F2FP.BF16.F32.PACK_AB R7, R19, R18 ;  /* 0x000000121307723e */ /* 0x000fe200000010ff */
[----:B------:R1:W-:Y:S01]  /*2de0*/  MUFU.EX2 R25, R85 ;  /* 0x0000005500197308 */ /* 0x0003e20000000800 */
[----:B------:R-:W-:Y:S01]  /*2df0*/  F2FP.BF16.F32.PACK_AB R6, R17, R16 ;  /* 0x000000101106723e */ /* 0x000fe200000010ff */
[----:B------:R-:W-:Y:S01]  /*2e00*/  FMUL R88, R56, -1.4426950216293334961 ;  /* 0xbfb8aa3b38587820 */ /* 0x000fe20000400000 */
[----:B------:R-:W-:Y:S01]  /*2e10*/  F2FP.BF16.F32.PACK_AB R5, R15, R14 ;  /* 0x0000000e0f05723e */ /* 0x000fe200000010ff */
[----:B------:R-:W-:Y:S01]  /*2e20*/  FMUL R45, R45, UR33 ;  /* 0x000000212d2d7c20 */ /* 0x000fe20008400000 */
[----:B------:R-:W-:Y:S01]  /*2e30*/  F2FP.BF16.F32.PACK_AB R4, R13, R80 ;  /* 0x000000500d04723e */ /* 0x000fe200000010ff */
[----:B------:R-:W-:Y:S01]  /*2e40*/  FMUL R81, R44, -1.4426950216293334961 ;  /* 0xbfb8aa3b2c517820 */ /* 0x000fe20000400000 */
[----:B------:R-:W-:Y:S01]  /*2e50*/  FMUL R40, R40, UR33 ;  /* 0x0000002128287c20 */ /* 0x000fe20008400000 */
[----:B------:R-:W-:Y:S01]  /*2e60*/  MUFU.RCP R12, R93 ;  /* 0x0000005d000c7308 */ /* 0x000fe20000001000 */
[----:B------:R-:W-:Y:S01]  /*2e70*/  FMUL R87, R45, -1.4426950216293334961 ;  /* 0xbfb8aa3b2d577820 */ /* 0x000fe20000400000 */
[----:B------:R2:W-:Y:S01]  /*2e80*/  STS.128 [R84], R4 ;  /* 0x0000000454007388 */ /* 0x0005e20000000c00 */
[----:B------:R-:W-:Y:S01]  /*2e90*/  FMUL R42, R42, UR33 ;  /* 0x000000212a2a7c20 */ /* 0x000fe20008400000 */
[----:B------:R-:W-:Y:S01]  /*2ea0*/  FMUL R41, R41, UR33 ;  /* 0x0000002129297c20 */ /* 0x000fe20008400000 */
[----:B------:R-:W-:Y:S01]  /*2eb0*/  FMUL R39, R39, UR33 ;  /* 0x0000002127277c20 */ /* 0x000fe20008400000 */
[----:B------:R-:W-:Y:S01]  /*2ec0*/  FMUL R66, R66, UR33 ;  /* 0x0000002142427c20 */ /* 0x000fe20008400000 */
[----:B------:R-:W-:Y:S01]  /*2ed0*/  FMUL R35, R35, UR33 ;  /* 0x0000002123237c20 */ /* 0x000fe20008400000 */
[----:B------:R-:W3:Y:S01]  /*2ee0*/  MUFU.EX2 R88, R88 ;  /* 0x0000005800587308 */ /* 0x000ee20000000800 */
[----:B-1----:R-:W-:Y:S01]  /*2ef0*/  FMUL R85, R50, -1.4426950216293334961 ;  /* 0xbfb8aa3b32557820 */ /* 0x002fe20000400000 */
[----:B------:R-:W-:Y:S01]  /*2f00*/  FMUL R34, R34, UR33 ;  /* 0x0000002122227c20 */ /* 0x000fe20008400000 */
[----:B------:R-:W-:Y:S01]  /*2f10*/  FMUL R33, R33, UR33 ;  /* 0x0000002121217c20 */ /* 0x000fe20008400000 */
[----:B------:R-:W-:Y:S01]  /*2f20*/  FMUL R32, R32, UR33 ;  /* 0x0000002120207c20 */ /* 0x000fe20008400000 */
[----:B------:R-:W-:Y:S01]  /*2f30*/  FMUL R31, R31, UR33 ;  /* 0x000000211f1f7c20 */ /* 0x000fe20008400000 */
[----:B------:R-:W-:Y:S01]  /*2f40*/  FMUL R30, R30, UR33 ;  /* 0x000000211e1e7c20 */ /* 0x000fe20008400000 */
[----:B------:R-:W-:Y:S01]  /*2f50*/  LEA R75, R75, R70, 0xd ;  /* 0x000000464b4b7211 */ /* 0x000fe200078e68ff */
[----:B------:R-:W1:Y:S01]  /*2f60*/  MUFU.EX2 R85, R85 ;  /* 0x0000005500557308 */ /* 0x000e620000000800 */
[----:B------:R-:W-:-:S02]  /*2f70*/  UIADD3 UR12, UPT, UPT, -UR12, UR38, URZ ;  /* 0x000000260c0c7290 */ /* 0x000fc4000fffe1ff */
[----:B------:R-:W-:-:S05]  /*2f80*/  UISETP.NE.AND UP0, UPT, UR23, URZ, UPT ;  /* 0x000000ff1700728c */ /* 0x000fca000bf05270 */
[----:B------:R-:W4:Y:S01]  /*2f90*/  MUFU.EX2 R81, R81 ;  /* 0x0000005100517308 */ /* 0x000f220000000800 */
[----:B---3--:R-:W-:Y:S01]  /*2fa0*/  FADD R91, R88, 1 ;  /* 0x3f800000585b7421 */ /* 0x008fe20000000000 */
[----:B------:R-:W-:-:S06]  /*2fb0*/  FMUL R88, R59, R12 ;  /* 0x0000000c3b587220 */ /* 0x000fcc0000400000 */
[----:B------:R-:W3:Y:S01]  /*2fc0*/  MUFU.EX2 R87, R87 ;  /* 0x0000005700577308 */ /* 0x000ee20000000800 */
[----:B--2---:R-:W-:Y:S01]  /*2fd0*/  F2FP.BF16.F32.PACK_AB R7, R27, R26 ;  /* 0x0000001a1b07723e */ /* 0x004fe200000010ff */
[----:B------:R-:W-:Y:S01]  /*2fe0*/  FMUL R84, R51, -1.4426950216293334961 ;  /* 0xbfb8aa3b33547820 */ /* 0x000fe20000400000 */
[----:B------:R-:W-:Y:S01]  /*2ff0*/  F2FP.BF16.F32.PACK_AB R6, R82, R83 ;  /* 0x000000535206723e */ /* 0x000fe200000010ff */
[----:B-1----:R-:W-:Y:S01]  /*3000*/  FADD R93, R85, 1 ;  /* 0x3f800000555d7421 */ /* 0x002fe20000000000 */
[----:B------:R-:W-:Y:S01]  /*3010*/  F2FP.BF16.F32.PACK_AB R5, R23, R22 ;  /* 0x000000161705723e */ /* 0x000fe200000010ff */
[----:B------:R-:W-:Y:S01]  /*3020*/  FMUL R27, R27, R88 ;  /* 0x000000581b1b7220 */ /* 0x000fe20000400000 */
[----:B------:R-:W-:Y:S01]  /*3030*/  F2FP.BF16.F32.PACK_AB R4, R21, R20 ;  /* 0x000000141504723e */ /* 0x000fe200000010ff */
[----:B------:R-:W1:Y:S01]  /*3040*/  MUFU.EX2 R84, R84 ;  /* 0x0000005400547308 */ /* 0x000e620000000800 */
[----:B----4-:R-:W-:-:S03]  /*3050*/  FADD R81, R81, 1 ;  /* 0x3f80000051517421 */ /* 0x010fc60000000000 */
[----:B------:R2:W-:Y:S04]  /*3060*/  STS.128 [R86], R4 ;  /* 0x0000000456007388 */ /* 0x0005e80000000c00 */
[----:B------:R-:W4:Y:S01]  /*3070*/  MUFU.RCP R91, R91 ;  /* 0x0000005b005b7308 */ /* 0x000f220000001000 */
[----:B---3--:R-:W-:Y:S01]  /*3080*/  FADD R87, R87, 1 ;  /* 0x3f80000057577421 */ /* 0x008fe20000000000 */
[----:B-1----:R-:W-:-:S06]  /*3090*/  FADD R85, R84, 1 ;  /* 0x3f80000054557421 */ /* 0x002fcc0000000000 */
[----:B------:R-:W1:Y:S01]  /*30a0*/  MUFU.RCP R84, R85 ;  /* 0x0000005500547308 */ /* 0x000e620000001000 */
[----:B----4-:R-:W-:Y:S01]  /*30b0*/  FMUL R88, R56, R91 ;  /* 0x0000005b38587220 */ /* 0x010fe20000400000 */
[----:B------:R-:W-:-:S03]  /*30c0*/  FMUL R91, R39, -1.4426950216293334961 ;  /* 0xbfb8aa3b275b7820 */ /* 0x000fc60000400000 */
[----:B------:R-:W-:Y:S01]  /*30d0*/  FMUL R83, R83, R88 ;  /* 0x0000005853537220 */ /* 0x000fe20000400000 */
[----:B------:R-:W-:Y:S02]  /*30e0*/  FMUL R88, R42, -1.4426950216293334961 ;  /* 0xbfb8aa3b2a587820 */ /* 0x000fe40000400000 */
[----:B------:R-:W-:Y:S01]  /*30f0*/  MUFU.EX2 R91, R91 ;  /* 0x0000005b005b7308 */ /* 0x000fe20000000800 */
[----:B--2---:R-:W-:Y:S01]  /*3100*/  FMUL R5, R48, -1.4426950216293334961 ;  /* 0xbfb8aa3b30057820 */ /* 0x004fe20000400000 */
[----:B------:R-:W-:Y:S01]  /*3110*/  FMUL R86, R46, -1.4426950216293334961 ;  /* 0xbfb8aa3b2e567820 */ /* 0x000fe20000400000 */
[----:B------:R-:W-:Y:S01]  /*3120*/  FMUL R6, R47, -1.4426950216293334961 ;  /* 0xbfb8aa3b2f067820 */ /* 0x000fe20000400000 */
[----:B-1----:R-:W-:-:S04]  /*3130*/  FMUL R84, R51, R84 ;  /* 0x0000005433547220 */ /* 0x002fc80000400000 */
[----:B------:R1:W-:Y:S08]  /*3140*/  MUFU.EX2 R4, R90 ;  /* 0x0000005a00047308 */ /* 0x0003f00000000800 */
[----:B------:R2:W3:Y:S08]  /*3150*/  MUFU.RCP R7, R92 ;  /* 0x0000005c00077308 */ /* 0x0004f00000001000 */
[----:B------:R-:W-:Y:S01]  /*3160*/  MUFU.EX2 R5, R5 ;  /* 0x0000000500057308 */ /* 0x000fe20000000800 */
[----:B-1----:R-:W-:Y:S01]  /*3170*/  FADD R90, R25, 1 ;  /* 0x3f800000195a7421 */ /* 0x002fe20000000000 */
[----:B------:R-:W-:Y:S01]  /*3180*/  FADD R25, R89, 1 ;  /* 0x3f80000059197421 */ /* 0x000fe20000000000 */
[----:B------:R-:W-:-:S05]  /*3190*/  FMUL R89, R41, -1.4426950216293334961 ;  /* 0xbfb8aa3b29597820 */ /* 0x000fca0000400000 */
[----:B------:R-:W1:Y:S01]  /*31a0*/  MUFU.RCP R25, R25 ;  /* 0x0000001900197308 */ /* 0x000e620000001000 */
[----:B--2---:R-:W-:Y:S01]  /*31b0*/  FADD R92, R24, 1 ;  /* 0x3f800000185c7421 */ /* 0x004fe20000000000 */
[----:B---3--:R-:W-:-:S04]  /*31c0*/  FMUL R7, R58, R7 ;  /* 0x000000073a077220 */ /* 0x008fc80000400000 */
[----:B------:R-:W-:Y:S01]  /*31d0*/  FMUL R26, R26, R7 ;  /* 0x000000071a1a7220 */ /* 0x000fe20000400000 */
[----:B------:R-:W-:Y:S01]  /*31e0*/  FMUL R7, R43, UR33 ;  /* 0x000000212b077c20 */ /* 0x000fe20008400000 */
[----:B------:R-:W2:Y:S03]  /*31f0*/  MUFU.RCP R92, R92 ;  /* 0x0000005c005c7308 */ /* 0x000ea60000001000 */
[----:B------:R-:W-:-:S05]  /*3200*/  FMUL R12, R7, -1.4426950216293334961 ;  /* 0xbfb8aa3b070c7820 */ /* 0x000fca0000400000 */
[----:B------:R-:W3:Y:S01]  /*3210*/  MUFU.RCP R90, R90 ;  /* 0x0000005a005a7308 */ /* 0x000ee20000001000 */
[----:B-1----:R-:W-:-:S04]  /*3220*/  FMUL R25, R54, R25 ;  /* 0x0000001936197220 */ /* 0x002fc80000400000 */
[----:B------:R-:W-:-:S03]  /*3230*/  FMUL R24, R22, R25 ;  /* 0x0000001916187220 */ /* 0x000fc60000400000 */
[----:B------:R-:W1:Y:S01]  /*3240*/  MUFU.EX2 R86, R86 ;  /* 0x0000005600567308 */ /* 0x000e620000000800 */
[----:B--2---:R-:W-:Y:S01]  /*3250*/  FMUL R22, R55, R92 ;  /* 0x0000005c37167220 */ /* 0x004fe20000400000 */
[----:B------:R-:W-:Y:S01]  /*3260*/  FADD R92, R4, 1 ;  /* 0x3f800000045c7421 */ /* 0x000fe20000000000 */
[----:B------:R-:W-:Y:S01]  /*3270*/  FMUL R4, R37, UR33 ;  /* 0x0000002125047c20 */ /* 0x000fe20008400000 */
[----:B------:R-:W-:Y:S01]  /*3280*/  FMUL R37, R19, R84 ;  /* 0x0000005413257220 */ /* 0x000fe20000400000 */
[----:B------:R-:W-:Y:S01]  /*3290*/  FMUL R25, R23, R22 ;  /* 0x0000001617197220 */ /* 0x000fe20000400000 */
[----:B------:R-:W-:Y:S01]  /*32a0*/  FADD R23, R5, 1 ;  /* 0x3f80000005177421 */ /* 0x000fe20000000000 */
[----:B------:R-:W-:Y:S01]  /*32b0*/  FMUL R19, R36, UR33 ;  /* 0x0000002124137c20 */ /* 0x000fe20008400000 */
[----:B------:R-:W-:Y:S01]  /*32c0*/  MUFU.RCP R92, R92 ;  /* 0x0000005c005c7308 */ /* 0x000fe20000001000 */
[----:B---3--:R-:W-:Y:S01]  /*32d0*/  FMUL R43, R57, R90 ;  /* 0x0000005a392b7220 */ /* 0x008fe20000400000 */
[----:B------:R-:W-:Y:S01]  /*32e0*/  FMUL R22, R38, UR33 ;  /* 0x0000002126167c20 */ /* 0x000fe20008400000 */
[----:B------:R-:W-:Y:S01]  /*32f0*/  FMUL R90, R40, -1.4426950216293334961 ;  /* 0xbfb8aa3b285a7820 */ /* 0x000fe20000400000 */
[----:B------:R-:W-:Y:S01]  /*3300*/  FMUL R84, R19, -1.4426950216293334961 ;  /* 0xbfb8aa3b13547820 */ /* 0x000fe20000400000 */
[----:B------:R-:W-:Y:S01]  /*3310*/  FMUL R82, R82, R43 ;  /* 0x0000002b52527220 */ /* 0x000fe20000400000 */
[----:B------:R-:W-:-:S02]  /*3320*/  FMUL R5, R22, -1.4426950216293334961 ;  /* 0xbfb8aa3b16057820 */ /* 0x000fc40000400000 */
[----:B------:R-:W2:Y:S01]  /*3330*/  MUFU.RCP R23, R23 ;  /* 0x0000001700177308 */ /* 0x000ea20000001000 */
[----:B-1----:R-:W-:-:S07]  /*3340*/  FADD R86, R86, 1 ;  /* 0x3f80000056567421 */ /* 0x002fce0000000000 */
[----:B------:R-:W1:Y:S08]  /*3350*/  MUFU.RCP R43, R93 ;  /* 0x0000005d002b7308 */ /* 0x000e700000001000 */
[----:B------:R-:W3:Y:S01]  /*3360*/  MUFU.EX2 R6, R6 ;  /* 0x0000000600067308 */ /* 0x000ee20000000800 */
[----:B--2---:R-:W-:-:S04]  /*3370*/  FMUL R23, R48, R23 ;  /* 0x0000001730177220 */ /* 0x004fc80000400000 */
[----:B------:R-:W-:Y:S01]  /*3380*/  FMUL R36, R16, R23 ;  /* 0x0000001710247220 */ /* 0x000fe20000400000 */
[----:B------:R-:W-:Y:S01]  /*3390*/  FMUL R16, R53, UR33 ;  /* 0x0000002135107c20 */ /* 0x000fe20008400000 */
[----:B------:R-:W-:Y:S01]  /*33a0*/  FMUL R23, R52, UR33 ;  /* 0x0000002134177c20 */ /* 0x000fe20008400000 */
[----:B------:R2:W4:Y:S01]  /*33b0*/  MUFU.RCP R53, R86 ;  /* 0x0000005600357308 */ /* 0x0005220000001000 */
[----:B-1----:R-:W-:Y:S02]  /*33c0*/  FMUL R43, R50, R43 ;  /* 0x0000002b322b7220 */ /* 0x002fe40000400000 */
[----:B------:R-:W-:Y:S02]  /*33d0*/  FMUL R93, R23, -1.4426950216293334961 ;  /* 0xbfb8aa3b175d7820 */ /* 0x000fe40000400000 */
[----:B------:R-:W-:Y:S01]  /*33e0*/  FMUL R38, R18, R43 ;  /* 0x0000002b12267220 */ /* 0x000fe20000400000 */
[----:B------:R-:W-:Y:S02]  /*33f0*/  FMUL R18, R4, -1.4426950216293334961 ;  /* 0xbfb8aa3b04127820 */ /* 0x000fe40000400000 */
[----:B------:R-:W-:Y:S01]  /*3400*/  MUFU.EX2 R12, R12 ;  /* 0x0000000c000c7308 */ /* 0x000fe20000000800 */
[----:B---3--:R-:W-:-:S07]  /*3410*/  FADD R85, R6, 1 ;  /* 0x3f80000006557421 */ /* 0x008fce0000000000 */
[----:B------:R-:W-:Y:S01]  /*3420*/  MUFU.EX2 R90, R90 ;  /* 0x0000005a005a7308 */ /* 0x000fe20000000800 */
[----:B--2---:R-:W-:Y:S01]  /*3430*/  FMUL R86, R49, R92 ;  /* 0x0000005c31567220 */ /* 0x004fe20000400000 */
[----:B----4-:R-:W-:Y:S01]  /*3440*/  FMUL R53, R46, R53 ;  /* 0x000000352e357220 */ /* 0x010fe20000400000 */
[----:B------:R-:W-:Y:S02]  /*3450*/  FMUL R92, R16, -1.4426950216293334961 ;  /* 0xbfb8aa3b105c7820 */ /* 0x000fe40000400000 */
[----:B------:R-:W-:Y:S01]  /*3460*/  FMUL R43, R17, R86 ;  /* 0x00000056112b7220 */ /* 0x000fe20000400000 */
[----:B------:R-:W-:Y:S01]  /*3470*/  FMUL R17, R67, UR33 ;  /* 0x0000002143117c20 */ /* 0x000fe20008400000 */
[----:B------:R-:W-:Y:S01]  /*3480*/  FMUL R52, R14, R53 ;  /* 0x000000350e347220 */ /* 0x000fe20000400000 */
[----:B------:R-:W1:Y:S02]  /*3490*/  MUFU.RCP R86, R85 ;  /* 0x0000005500567308 */ /* 0x000e640000001000 */
[----:B------:R-:W-:-:S06]  /*34a0*/  FMUL R6, R17, -1.4426950216293334961 ;  /* 0xbfb8aa3b11067820 */ /* 0x000fcc0000400000 */
[----:B------:R-:W2:Y:S08]  /*34b0*/  MUFU.RCP R67, R81 ;  /* 0x0000005100437308 */ /* 0x000eb00000001000 */
[----:B------:R-:W3:Y:S01]  /*34c0*/  MUFU.EX2 R88, R88 ;  /* 0x0000005800587308 */ /* 0x000ee20000000800 */
[----:B-1----:R-:W-:Y:S01]  /*34d0*/  FMUL R14, R47, R86 ;  /* 0x000000562f0e7220 */ /* 0x002fe20000400000 */
[----:B------:R-:W-:-:S03]  /*34e0*/  FADD R85, R12, 1 ;  /* 0x3f8000000c557421 */ /* 0x000fc60000000000 */
[----:B------:R-:W-:Y:S01]  /*34f0*/  FMUL R53, R15, R14 ;  /* 0x0000000e0f357220 */ /* 0x000fe20000400000 */
[----:B------:R-:W-:Y:S02]  /*3500*/  FMUL R14, R66, -1.4426950216293334961 ;  /* 0xbfb8aa3b420e7820 */ /* 0x000fe40000400000 */
[----:B------:R-:W1:Y:S01]  /*3510*/  MUFU.RCP R86, R87 ;  /* 0x0000005700567308 */ /* 0x000e620000001000 */
[----:B--2---:R-:W-:Y:S01]  /*3520*/  FMUL R67, R44, R67 ;  /* 0x000000432c437220 */ /* 0x004fe20000400000 */
[----:B------:R-:W-:-:S03]  /*3530*/  FMUL R81, R65, UR33 ;  /* 0x0000002141517c20 */ /* 0x000fc60008400000 */
[----:B------:R-:W-:-:S03]  /*3540*/  FMUL R80, R80, R67 ;  /* 0x0000004350507220 */ /* 0x000fc60000400000 */
[----:B------:R-:W2:Y:S01]  /*3550*/  MUFU.EX2 R89, R89 ;  /* 0x0000005900597308 */ /* 0x000ea20000000800 */
[----:B---3--:R-:W-:Y:S01]  /*3560*/  FADD R15, R88, 1 ;  /* 0x3f800000580f7421 */ /* 0x008fe20000000000 */
[----:B------:R-:W-:-:S06]  /*3570*/  FMUL R88, R62, UR33 ;  /* 0x000000213e587c20 */ /* 0x000fcc0008400000 */
[----:B------:R-:W3:Y:S01]  /*3580*/  MUFU.EX2 R5, R5 ;  /* 0x0000000500057308 */ /* 0x000ee20000000800 */
[----:B-1----:R-:W-:Y:S01]  /*3590*/  FMUL R12, R45, R86 ;  /* 0x000000562d0c7220 */ /* 0x002fe20000400000 */
[----:B------:R-:W-:-:S03]  /*35a0*/  FMUL R87, R61, UR33 ;  /* 0x000000213d577c20 */ /* 0x000fc60008400000 */
[----:B------:R-:W-:Y:S01]  /*35b0*/  FMUL R67, R13, R12 ;  /* 0x0000000c0d437220 */ /* 0x000fe20000400000 */
[----:B------:R-:W-:Y:S01]  /*35c0*/  FADD R13, R90, 1 ;  /* 0x3f8000005a0d7421 */ /* 0x000fe20000000000 */
[----:B------:R-:W-:Y:S01]  /*35d0*/  FMUL R12, R81, -1.4426950216293334961 ;  /* 0xbfb8aa3b510c7820 */ /* 0x000fe20000400000 */
[----:B------:R-:W1:Y:S01]  /*35e0*/  MUFU.RCP R15, R15 ;  /* 0x0000000f000f7308 */ /* 0x000e620000001000 */
[----:B--2---:R-:W-:-:S07]  /*35f0*/  FADD R89, R89, 1 ;  /* 0x3f80000059597421 */ /* 0x004fce0000000000 */
[----:B------:R-:W2:Y:S01]  /*3600*/  MUFU.RCP R13, R13 ;  /* 0x0000000d000d7308 */ /* 0x000ea20000001000 */
[----:B---3--:R-:W-:-:S07]  /*3610*/  FADD R5, R5, 1 ;  /* 0x3f80000005057421 */ /* 0x008fce0000000000 */
[----:B------:R-:W3:Y:S01]  /*3620*/  MUFU.RCP R90, R89 ;  /* 0x00000059005a7308 */ /* 0x000ee20000001000 */
[----:B-1----:R-:W-:-:S04]  /*3630*/  FMUL R65, R42, R15 ;  /* 0x0000000f2a417220 */ /* 0x002fc80000400000 */
[----:B------:R-:W-:-:S03]  /*3640*/  FMUL R65, R10, R65 ;  /* 0x000000410a417220 */ /* 0x000fc60000400000 */
[----:B------:R-:W1:Y:S01]  /*3650*/  MUFU.EX2 R84, R84 ;  /* 0x0000005400547308 */ /* 0x000e620000000800 */
[----:B--2---:R-:W-:-:S04]  /*3660*/  FMUL R13, R40, R13 ;  /* 0x0000000d280d7220 */ /* 0x004fc80000400000 */
[----:B------:R-:W-:Y:S01]  /*3670*/  FMUL R62, R8, R13 ;  /* 0x0000000d083e7220 */ /* 0x000fe20000400000 */
[----:B------:R-:W-:Y:S02]  /*3680*/  FMUL R13, R88, -1.4426950216293334961 ;  /* 0xbfb8aa3b580d7820 */ /* 0x000fe40000400000 */
[----:B------:R2:W4:Y:S01]  /*3690*/  MUFU.RCP R86, R85 ;  /* 0x0000005500567308 */ /* 0x0005220000001000 */
[----:B---3--:R-:W-:Y:S01]  /*36a0*/  FMUL R8, R41, R90 ;  /* 0x0000005a29087220 */ /* 0x008fe20000400000 */
[----:B------:R-:W-:Y:S01]  /*36b0*/  FMUL R90, R60, UR33 ;  /* 0x000000213c5a7c20 */ /* 0x000fe20008400000 */
[----:B------:R-:W-:Y:S02]  /*36c0*/  FADD R89, R91, 1 ;  /* 0x3f8000005b597421 */ /* 0x000fe40000000000 */
[----:B------:R-:W-:Y:S01]  /*36d0*/  FMUL R61, R9, R8 ;  /* 0x00000008093d7220 */ /* 0x000fe20000400000 */
[----:B------:R-:W-:Y:S02]  /*36e0*/  FMUL R8, R90, -1.4426950216293334961 ;  /* 0xbfb8aa3b5a087820 */ /* 0x000fe40000400000 */
[----:B------:R-:W3:Y:S01]  /*36f0*/  MUFU.EX2 R18, R18 ;  /* 0x0000001200127308 */ /* 0x000ee20000000800 */
[----:B-1----:R-:W-:-:S07]  /*3700*/  FADD R60, R84, 1 ;  /* 0x3f800000543c7421 */ /* 0x002fce0000000000 */
[----:B------:R-:W1:Y:S01]  /*3710*/  MUFU.EX2 R93, R93 ;  /* 0x0000005d005d7308 */ /* 0x000e620000000800 */
[----:B--2---:R-:W-:Y:S01]  /*3720*/  FMUL R85, R63, UR33 ;  /* 0x000000213f557c20 */ /* 0x004fe20008400000 */
[C---:B----4-:R-:W-:Y:S01]  /*3730*/  FMUL R10, R7.reuse, R86 ;  /* 0x00000056070a7220 */ /* 0x050fe20000400000 */
[----:B------:R-:W-:Y:S01]  /*3740*/  FMUL R86, R64, UR33 ;  /* 0x0000002140567c20 */ /* 0x000fe20008400000 */
[----:B------:R-:W-:Y:S02]  /*3750*/  F2FP.BF16.F32.PACK_AB R7, R7, R42 ;  /* 0x0000002a0707723e */ /* 0x000fe400000010ff */
[----:B------:R-:W-:Y:S01]  /*3760*/  FMUL R64, R11, R10 ;  /* 0x0000000a0b407220 */ /* 0x000fe20000400000 */
[----:B------:R-:W-:Y:S01]  /*3770*/  FMUL R11, R87, -1.4426950216293334961 ;  /* 0xbfb8aa3b570b7820 */ /* 0x000fe20000400000 */
[----:B------:R-:W2:Y:S01]  /*3780*/  MUFU.RCP R63, R5 ;  /* 0x00000005003f7308 */ /* 0x000ea20000001000 */
[----:B---3--:R-:W-:Y:S01]  /*3790*/  FADD R9, R18, 1 ;  /* 0x3f80000012097421 */ /* 0x008fe20000000000 */
[----:B------:R-:W-:Y:S01]  /*37a0*/  FMUL R10, R85, -1.4426950216293334961 ;  /* 0xbfb8aa3b550a7820 */ /* 0x000fe20000400000 */
[----:B------:R-:W-:-:S05]  /*37b0*/  FMUL R15, R86, -1.4426950216293334961 ;  /* 0xbfb8aa3b560f7820 */ /* 0x000fca0000400000 */
[----:B------:R-:W3:Y:S01]  /*37c0*/  MUFU.EX2 R92, R92 ;  /* 0x0000005c005c7308 */ /* 0x000ee20000000800 */
[----:B-1----:R-:W-:-:S07]  /*37d0*/  FADD R93, R93, 1 ;  /* 0x3f8000005d5d7421 */ /* 0x002fce0000000000 */
[----:B------:R-:W1:Y:S01]  /*37e0*/  MUFU.RCP R60, R60 ;  /* 0x0000003c003c7308 */ /* 0x000e620000001000 */
[----:B--2---:R-:W-:-:S04]  /*37f0*/  FMUL R18, R22, R63 ;  /* 0x0000003f16127220 */ /* 0x004fc80000400000 */
[----:B------:R-:W-:-:S03]  /*3800*/  FMUL R77, R77, R18 ;  /* 0x000000124d4d7220 */ /* 0x000fc60000400000 */
[----:B------:R-:W2:Y:S01]  /*3810*/  MUFU.RCP R5, R93 ;  /* 0x0000005d00057308 */ /* 0x000ea20000001000 */
[----:B---3--:R-:W-:-:S07]  /*3820*/  FADD R63, R92, 1 ;  /* 0x3f8000005c3f7421 */ /* 0x008fce0000000000 */
[----:B------:R-:W3:Y:S01]  /*3830*/  MUFU.RCP R63, R63 ;  /* 0x0000003f003f7308 */ /* 0x000ee20000001000 */
[----:B-1----:R-:W-:-:S04]  /*3840*/  FMUL R60, R19, R60 ;  /* 0x0000003c133c7220 */ /* 0x002fc80000400000 */
[----:B------:R-:W-:-:S03]  /*3850*/  FMUL R79, R79, R60 ;  /* 0x0000003c4f4f7220 */ /* 0x000fc60000400000 */
[----:B------:R-:W1:Y:S01]  /*3860*/  MUFU.RCP R89, R89 ;  /* 0x0000005900597308 */ /* 0x000e620000001000 */
[----:B--2---:R-:W-:-:S07]  /*3870*/  FMUL R5, R23, R5 ;  /* 0x0000000517057220 */ /* 0x004fce0000400000 */
[----:B------:R-:W2:Y:S01]  /*3880*/  MUFU.RCP R9, R9 ;  /* 0x0000000900097308 */ /* 0x000ea20000001000 */
[----:B---3--:R-:W-:Y:S01]  /*3890*/  FMUL R60, R16, R63 ;  /* 0x0000003f103c7220 */ /* 0x008fe20000400000 */
[----:B------:R-:W-:Y:S01]  /*38a0*/  FMUL R63, R20, R5 ;  /* 0x00000005143f7220 */ /* 0x000fe20000400000 */
[----:B------:R-:W-:Y:S01]  /*38b0*/  FMUL R20, R29, UR33 ;  /* 0x000000211d147c20 */ /* 0x000fe20008400000 */
[----:B------:R-:W-:Y:S01]  /*38c0*/  FMUL R29, R28, UR33 ;  /* 0x000000211c1d7c20 */ /* 0x000fe20008400000 */
[----:B------:R-:W-:Y:S01]  /*38d0*/  FMUL R60, R21, R60 ;  /* 0x0000003c153c7220 */ /* 0x000fe20000400000 */
[C---:B------:R-:W-:Y:S02]  /*38e0*/  F2FP.BF16.F32.PACK_AB R5, R39.reuse, R22 ;  /* 0x000000162705723e */ /* 0x040fe400000010ff */
[----:B------:R-:W3:Y:S01]  /*38f0*/  MUFU.EX2 R6, R6 ;  /* 0x0000000600067308 */ /* 0x000ee20000000800 */
[----:B-1----:R-:W-:-:S04]  /*3900*/  FMUL R89, R39, R89 ;  /* 0x0000005927597220 */ /* 0x002fc80000400000 */
[----:B------:R-:W-:-:S03]  /*3910*/  FMUL R76, R76, R89 ;  /* 0x000000594c4c7220 */ /* 0x000fc60000400000 */
[----:B------:R-:W1:Y:S01]  /*3920*/  MUFU.EX2 R14, R14 ;  /* 0x0000000e000e7308 */ /* 0x000e620000000800 */
[C---:B--2---:R-:W-:Y:S01]  /*3930*/  FMUL R9, R4.reuse, R9 ;  /* 0x0000000904097220 */ /* 0x044fe20000400000 */
[----:B------:R-:W-:Y:S02]  /*3940*/  F2FP.BF16.F32.PACK_AB R4, R4, R19 ;  /* 0x000000130404723e */ /* 0x000fe400000010ff */
[----:B------:R-:W-:Y:S01]  /*3950*/  F2FP.BF16.F32.PACK_AB R19, R17, R66 ;  /* 0x000000421113723e */ /* 0x000fe200000010ff */
[----:B------:R-:W-:Y:S01]  /*3960*/  FMUL R78, R78, R9 ;  /* 0x000000094e4e7220 */ /* 0x000fe20000400000 */
[----:B------:R-:W-:Y:S02]  /*3970*/  F2FP.BF16.F32.PACK_AB R9, R47, R46 ;  /* 0x0000002e2f09723e */ /* 0x000fe400000010ff */
[----:B------:R-:W2:Y:S01]  /*3980*/  MUFU.EX2 R11, R11 ;  /* 0x0000000b000b7308 */ /* 0x000ea20000000800 */
[----:B---3--:R-:W-:-:S07]  /*3990*/  FADD R6, R6, 1 ;  /* 0x3f80000006067421 */ /* 0x008fce0000000000 */
[----:B------:R-:W3:Y:S01]  /*39a0*/  MUFU.EX2 R12, R12 ;  /* 0x0000000c000c7308 */ /* 0x000ee20000000800 */
[----:B-1----:R-:W-:-:S07]  /*39b0*/  FADD R14, R14, 1 ;  /* 0x3f8000000e0e7421 */ /* 0x002fce0000000000 */
[----:B------:R-:W1:Y:S01]  /*39c0*/  MUFU.EX2 R13, R13 ;  /* 0x0000000d000d7308 */ /* 0x000e620000000800 */
[----:B--2---:R-:W-:Y:S01]  /*39d0*/  FADD R28, R11, 1 ;  /* 0x3f8000000b1c7421 */ /* 0x004fe20000000000 */
[----:B------:R-:W-:-:S06]  /*39e0*/  F2FP.BF16.F32.PACK_AB R11, R51, R50 ;  /* 0x00000032330b723e */ /* 0x000fcc00000010ff */
[----:B------:R-:W2:Y:S01]  /*39f0*/  MUFU.EX2 R8, R8 ;  /* 0x0000000800087308 */ /* 0x000ea20000000800 */
[----:B---3--:R-:W-:-:S07]  /*3a00*/  FADD R12, R12, 1 ;  /* 0x3f8000000c0c7421 */ /* 0x008fce0000000000 */
[----:B------:R-:W3:Y:S01]  /*3a10*/  MUFU.EX2 R10, R10 ;  /* 0x0000000a000a7308 */ /* 0x000ee20000000800 */
[----:B-1----:R-:W-:-:S07]  /*3a20*/  FADD R13, R13, 1 ;  /* 0x3f8000000d0d7421 */ /* 0x002fce0000000000 */
[----:B------:R-:W1:Y:S01]  /*3a30*/  MUFU.EX2 R15, R15 ;  /* 0x0000000f000f7308 */ /* 0x000e620000000800 */
[----:B--2---:R-:W-:Y:S01]  /*3a40*/  FADD R46, R8, 1 ;  /* 0x3f800000082e7421 */ /* 0x004fe20000000000 */
[----:B------:R-:W-:-:S06]  /*3a50*/  F2FP.BF16.F32.PACK_AB R8, R45, R44 ;  /* 0x0000002c2d08723e */ /* 0x000fcc00000010ff */
[----:B------:R-:W2:Y:S01]  /*3a60*/  MUFU.RCP R89, R14 ;  /* 0x0000000e00597308 */ /* 0x000ea20000001000 */
[----:B---3--:R-:W-:Y:S01]  /*3a70*/  FADD R92, R10, 1 ;  /* 0x3f8000000a5c7421 */ /* 0x008fe20000000000 */
[----:B------:R-:W-:-:S06]  /*3a80*/  F2FP.BF16.F32.PACK_AB R10, R49, R48 ;  /* 0x00000030310a723e */ /* 0x000fcc00000010ff */
[----:B------:R3:W4:Y:S01]  /*3a90*/  MUFU.RCP R18, R6 ;  /* 0x0000000600127308 */ /* 0x0007220000001000 */
[----:B-1----:R-:W-:-:S07]  /*3aa0*/  FADD R15, R15, 1 ;  /* 0x3f8000000f0f7421 */ /* 0x002fce0000000000 */
[----:B------:R-:W1:Y:S01]  /*3ab0*/  MUFU.RCP R84, R12 ;  /* 0x0000000c00547308 */ /* 0x000e620000001000 */
[----:B--2---:R-:W-:Y:S01]  /*3ac0*/  FMUL R89, R66, R89 ;  /* 0x0000005942597220 */ /* 0x004fe20000400000 */
[----:B------:R-:W-:-:S06]  /*3ad0*/  F2FP.BF16.F32.PACK_AB R14, R57, R56 ;  /* 0x00000038390e723e */ /* 0x000fcc00000010ff */
[----:B------:R-:W2:Y:S01]  /*3ae0*/  MUFU.RCP R21, R13 ;  /* 0x0000000d00157308 */ /* 0x000ea20000001000 */
[----:B---3--:R-:W-:Y:S01]  /*3af0*/  F2FP.BF16.F32.PACK_AB R6, R41, R40 ;  /* 0x000000282906723e */ /* 0x008fe200000010ff */
[----:B----4-:R-:W-:Y:S01]  /*3b00*/  FMUL R22, R17, R18 ;  /* 0x0000001211167220 */ /* 0x010fe20000400000 */
[----:B------:R-:W-:Y:S01]  /*3b10*/  FMUL R40, R34, R89 ;  /* 0x0000005922287220 */ /* 0x000fe20000400000 */
[----:B------:R-:W-:Y:S02]  /*3b20*/  F2FP.BF16.F32.PACK_AB R18, R81, R86 ;  /* 0x000000565112723e */ /* 0x000fe400000010ff */
[----:B------:R-:W-:Y:S01]  /*3b30*/  FMUL R39, R35, R22 ;  /* 0x0000001623277220 */ /* 0x000fe20000400000 */
[----:B------:R-:W-:Y:S01]  /*3b40*/  F2FP.BF16.F32.PACK_AB R22, R33, R32 ;  /* 0x000000202116723e */ /* 0x000fe200000010ff */
[----:B------:R-:W3:Y:S01]  /*3b50*/  MUFU.RCP R28, R28 ;  /* 0x0000001c001c7308 */ /* 0x000ee20000001000 */
[----:B-1----:R-:W-:Y:S01]  /*3b60*/  FMUL R84, R81, R84 ;  /* 0x0000005451547220 */ /* 0x002fe20000400000 */
[----:B------:R-:W-:-:S02]  /*3b70*/  F2FP.BF16.F32.PACK_AB R12, R16, R23 ;  /* 0x00000017100c723e */ /* 0x000fc400000010ff */
[----:B------:R-:W-:Y:S01]  /*3b80*/  F2FP.BF16.F32.PACK_AB R23, R35, R34 ;  /* 0x000000222317723e */ /* 0x000fe200000010ff */
[----:B------:R-:W-:Y:S01]  /*3b90*/  FMUL R34, R33, R84 ;  /* 0x0000005421227220 */ /* 0x000fe20000400000 */
[----:B------:R-:W-:Y:S02]  /*3ba0*/  F2FP.BF16.F32.PACK_AB R17, R85, R88 ;  /* 0x000000585511723e */ /* 0x000fe400000010ff */
[----:B------:R-:W1:Y:S01]  /*3bb0*/  MUFU.RCP R41, R46 ;  /* 0x0000002e00297308 */ /* 0x000e620000001000 */
[----:B--2---:R-:W-:Y:S01]  /*3bc0*/  FMUL R21, R88, R21 ;  /* 0x0000001558157220 */ /* 0x004fe20000400000 */
[----:B------:R-:W-:Y:S02]  /*3bd0*/  F2FP.BF16.F32.PACK_AB R13, R55, R54 ;  /* 0x00000036370d723e */ /* 0x000fe400000010ff */
[----:B------:R-:W-:Y:S01]  /*3be0*/  F2FP.BF16.F32.PACK_AB R16, R87, R90 ;  /* 0x0000005a5710723e */ /* 0x000fe200000010ff */
[----:B------:R-:W-:Y:S01]  /*3bf0*/  FMUL R33, R30, R21 ;  /* 0x000000151e217220 */ /* 0x000fe20000400000 */
[----:B------:R-:W-:-:S02]  /*3c00*/  F2FP.BF16.F32.PACK_AB R21, R31, R30 ;  /* 0x0000001e1f15723e */ /* 0x000fc400000010ff */
[----:B------:R2:W4:Y:S01]  /*3c10*/  MUFU.RCP R91, R15 ;  /* 0x0000000f005b7308 */ /* 0x0005220000001000 */
[----:B---3--:R-:W-:Y:S01]  /*3c20*/  FMUL R45, R87, R28 ;  /* 0x0000001c572d7220 */ /* 0x008fe20000400000 */
[----:B------:R-:W-:Y:S02]  /*3c30*/  MOV R28, UR6 ;  /* 0x00000006001c7c02 */ /* 0x000fe40008000f00 */
[----:B------:R-:W-:Y:S02]  /*3c40*/  F2FP.BF16.F32.PACK_AB R30, R82, R83 ;  /* 0x00000053521e723e */ /* 0x000fe400000010ff */
[----:B------:R-:W-:Y:S02]  /*3c50*/  LEA R44, R28, R69, 0xd ;  /* 0x000000451c2c7211 */ /* 0x000fe400078e68ff */
[----:B------:R-:W3:Y:S01]  /*3c60*/  MUFU.RCP R92, R92 ;  /* 0x0000005c005c7308 */ /* 0x000ee20000001000 */
[----:B-1----:R-:W-:Y:S01]  /*3c70*/  FMUL R42, R90, R41 ;  /* 0x000000295a2a7220 */ /* 0x002fe20000400000 */
[C---:B------:R-:W-:Y:S01]  /*3c80*/  FMUL R41, R20.reuse, R45 ;  /* 0x0000002d14297220 */ /* 0x040fe20000400000 */
[----:B------:R-:W-:-:S02]  /*3c90*/  F2FP.BF16.F32.PACK_AB R20, R20, R29 ;  /* 0x0000001d1414723e */ /* 0x000fc400000010ff */
[C---:B------:R-:W-:Y:S01]  /*3ca0*/  LEA R46, R28.reuse, R3, 0xd ;  /* 0x000000031c2e7211 */ /* 0x040fe200078e68ff */
[----:B------:R-:W-:Y:S01]  /*3cb0*/  FMUL R42, R29, R42 ;  /* 0x0000002a1d2a7220 */ /* 0x000fe20000400000 */
[----:B------:R-:W-:Y:S01]  /*3cc0*/  LEA R45, R28, R68, 0xd ;  /* 0x000000441c2d7211 */ /* 0x000fe200078e68ff */
[----:B------:R-:W-:Y:S01]  /*3cd0*/  STS.128 [R75], R20 ;  /* 0x000000144b007388 */ /* 0x000fe20000000c00 */
[----:B--2---:R-:W-:Y:S01]  /*3ce0*/  F2FP.BF16.F32.PACK_AB R15, R59, R58 ;  /* 0x0000003a3b0f723e */ /* 0x004fe200000010ff */
[----:B----4-:R-:W-:Y:S01]  /*3cf0*/  FMUL R91, R86, R91 ;  /* 0x0000005b565b7220 */ /* 0x010fe20000400000 */
[----:B------:R-:W-:Y:S01]  /*3d00*/  LEA R28, R28, R70, 0xd ;  /* 0x000000461c1c7211 */ /* 0x000fe200078e68ff */
[----:B------:R1:W-:Y:S01]  /*3d10*/  STS.128 [R46], R4 ;  /* 0x000000042e007388 */ /* 0x0003e20000000c00 */
[----:B------:R-:W-:Y:S01]  /*3d20*/  F2FP.BF16.F32.PACK_AB R29, R25, R24 ;  /* 0x00000018191d723e */ /* 0x000fe200000010ff */
[----:B------:R-:W-:Y:S01]  /*3d30*/  FMUL R35, R32, R91 ;  /* 0x0000005b20237220 */ /* 0x000fe20000400000 */
[----:B------:R-:W-:Y:S01]  /*3d40*/  F2FP.BF16.F32.PACK_AB R25, R53, R52 ;  /* 0x000000343519723e */ /* 0x000fe200000010ff */
[----:B------:R-:W-:Y:S01]  /*3d50*/  STS.128 [R45], R8 ;  /* 0x000000082d007388 */ /* 0x000fe20000000c00 */
[----:B---3--:R-:W-:Y:S01]  /*3d60*/  FMUL R92, R85, R92 ;  /* 0x0000005c555c7220 */ /* 0x008fe20000400000 */
[----:B------:R-:W-:-:S02]  /*3d70*/  F2FP.BF16.F32.PACK_AB R24, R67, R80 ;  /* 0x000000504318723e */ /* 0x000fc400000010ff */
[----:B------:R2:W-:Y:S01]  /*3d80*/  STS.128 [R44], R12 ;  /* 0x0000000c2c007388 */ /* 0x0005e20000000c00 */
[----:B------:R-:W-:Y:S01]  /*3d90*/  FMUL R32, R31, R92 ;  /* 0x0000005c1f207220 */ /* 0x000fe20000400000 */
[----:B------:R-:W-:Y:S02]  /*3da0*/  F2FP.BF16.F32.PACK_AB R31, R27, R26 ;  /* 0x0000001a1b1f723e */ /* 0x000fe400000010ff */
[----:B------:R3:W-:Y:S01]  /*3db0*/  STS.128 [R28], R16 ;  /* 0x000000101c007388 */ /* 0x0007e20000000c00 */
[----:B------:R-:W-:Y:S02]  /*3dc0*/  F2FP.BF16.F32.PACK_AB R27, R37, R38 ;  /* 0x00000026251b723e */ /* 0x000fe400000010ff */
[----:B------:R-:W-:Y:S02]  /*3dd0*/  F2FP.BF16.F32.PACK_AB R26, R43, R36 ;  /* 0x000000242b1a723e */ /* 0x000fe400000010ff */
[----:B-1----:R-:W-:Y:S02]  /*3de0*/  F2FP.BF16.F32.PACK_AB R7, R64, R65 ;  /* 0x000000414007723e */ /* 0x002fe400000010ff */
[----:B------:R-:W-:-:S02]  /*3df0*/  F2FP.BF16.F32.PACK_AB R6, R61, R62 ;  /* 0x0000003e3d06723e */ /* 0x000fc400000010ff */
[----:B------:R-:W-:Y:S02]  /*3e00*/  F2FP.BF16.F32.PACK_AB R5, R76, R77 ;  /* 0x0000004d4c05723e */ /* 0x000fe400000010ff */
[----:B------:R-:W-:Y:S02]  /*3e10*/  F2FP.BF16.F32.PACK_AB R4, R78, R79 ;  /* 0x0000004f4e04723e */ /* 0x000fe400000010ff */
[----:B--2---:R-:W-:Y:S02]  /*3e20*/  MOV R12, UR12 ;  /* 0x0000000c000c7c02 */ /* 0x004fe40008000f00 */
[----:B------:R-:W-:Y:S02]  /*3e30*/  F2FP.BF16.F32.PACK_AB R11, R39, R40 ;  /* 0x00000028270b723e */ /* 0x000fe400000010ff */
[C---:B------:R-:W-:Y:S02]  /*3e40*/  LEA R14, R12.reuse, R71, 0xd ;  /* 0x000000470c0e7211 */ /* 0x040fe400078e68ff */
[----:B------:R-:W-:-:S02]  /*3e50*/  LEA R13, R12, R72, 0xd ;  /* 0x000000480c0d7211 */ /* 0x000fc400078e68ff */
[----:B---3--:R-:W-:Y:S01]  /*3e60*/  F2FP.BF16.F32.PACK_AB R28, R60, R63 ;  /* 0x0000003f3c1c723e */ /* 0x008fe200000010ff */
[----:B------:R1:W-:Y:S01]  /*3e70*/  STS.128 [R14], R4 ;  /* 0x000000040e007388 */ /* 0x0003e20000000c00 */
[----:B------:R-:W-:Y:S02]  /*3e80*/  LEA R15, R12, R73, 0xd ;  /* 0x000000490c0f7211 */ /* 0x000fe400078e68ff */
[----:B------:R-:W-:Y:S01]  /*3e90*/  F2FP.BF16.F32.PACK_AB R10, R34, R35 ;  /* 0x00000023220a723e */ /* 0x000fe200000010ff */
[----:B------:R1:W-:Y:S01]  /*3ea0*/  STS.128 [R13], R24 ;  /* 0x000000180d007388 */ /* 0x0003e20000000c00 */
[----:B------:R-:W-:Y:S02]  /*3eb0*/  F2FP.BF16.F32.PACK_AB R9, R32, R33 ;  /* 0x000000212009723e */ /* 0x000fe400000010ff */
[----:B------:R-:W-:Y:S01]  /*3ec0*/  F2FP.BF16.F32.PACK_AB R8, R41, R42 ;  /* 0x0000002a2908723e */ /* 0x000fe200000010ff */
[----:B------:R1:W-:Y:S01]  /*3ed0*/  STS.128 [R15], R28 ;  /* 0x0000001c0f007388 */ /* 0x0003e20000000c00 */
[----:B------:R-:W-:-:S05]  /*3ee0*/  LEA R12, R12, R74, 0xd ;  /* 0x0000004a0c0c7211 */ /* 0x000fca00078e68ff */
[----:B------:R1:W-:Y:S01]  /*3ef0*/  STS.128 [R12], R8 ;  /* 0x000000080c007388 */ /* 0x0003e20000000c00 */
[----:B------:R2:W-:Y:S06]  /*3f00*/  MEMBAR.ALL.CTA ;  /* 0x0000000000007992 */ /* 0x0005ec0000008000 */
[----:B--2---:R-:W2:Y:S02]  /*3f10*/  FENCE.VIEW.ASYNC.S ;  /* 0x00000000000073c6 */ /* 0x004ea40000000000 */
[----:B--2---:R-:W-:Y:S06]  /*3f20*/  BAR.SYNC.DEFER_BLOCKING 0x1, 0x80 ;  /* 0x0042000000007b1d */ /* 0x004fec0000010000 */
[----:B------:R-:W-:Y:S05]  /*3f30*/  BRA.U UP0, `(.L_x_48) ;  /* 0x0000000100687547 */ /* 0x000fea000b800000 */
[----:B------:R-:W2:Y:S01]  /*3f40*/  S2UR UR4, SR_CgaCtaId ;  /* 0x00000000000479c3 */ /* 0x000ea20000008800 */
[----:B------:R-:W-:Y:S01]  /*3f50*/  USHF.L.U32 UR8, UR8, 0xc, URZ ;  /* 0x0000000c08087899 */ /* 0x000fe200080006ff */
[----:B------:R-:W-:Y:S01]  /*3f60*/  UMOV UR14, 0x400 ;  /* 0x00000400000e7882 */ /* 0x000fe20000000000 */
[----:B------:R-:W-:Y:S02]  /*3f70*/  USHF.L.U32 UR6, UR6, 0xc, URZ ;  /* 0x0000000c06067899 */ /* 0x000fe400080006ff */
[----:B------:R-:W-:Y:S02]  /*3f80*/  USHF.L.U32 UR12, UR12, 0xc, URZ ;  /* 0x0000000c0c0c7899 */ /* 0x000fe400080006ff */
[----:B------:R-:W-:Y:S02]  /*3f90*/  UIADD3 UR42, UP1, UPT, UR34, 0x140, URZ ;  /* 0x00000140222a7890 */ /* 0x000fe4000ff3e0ff */
[----:B------:R-:W-:Y:S02]  /*3fa0*/  UIADD3 UR8, UPT, UPT, UR8, UR8, URZ ;  /* 0x0000000808087290 */ /* 0x000fe4000fffe0ff */
[----:B------:R-:W-:-:S02]  /*3fb0*/  UIADD3 UR6, UPT, UPT, UR6, UR6, URZ ;  /* 0x0000000606067290 */ /* 0x000fc4000fffe0ff */
[----:B------:R-:W-:Y:S02]  /*3fc0*/  UIADD3 UR40, UP0, UPT, UR34, 0x1c0, URZ ;  /* 0x000001c022287890 */ /* 0x000fe4000ff1e0ff */
[----:B------:R-:W-:Y:S02]  /*3fd0*/  UIADD3.X UR43, UPT, UPT, URZ, UR35, URZ, UP1, !UPT ;  /* 0x00000023ff2b7290 */ /* 0x000fe40008ffe4ff */
[----:B------:R-:W-:Y:S02]  /*3fe0*/  UIADD3 UR5, UPT, UPT, UR9, 0x20, URZ ;  /* 0x0000002009057890 */ /* 0x000fe4000fffe0ff */
[----:B------:R-:W-:Y:S01]  /*3ff0*/  UIADD3.X UR41, UPT, UPT, URZ, UR35, URZ, UP0, !UPT ;  /* 0x00000023ff297290 */ /* 0x000fe200087fe4ff */
[----:B--2---:R-:W-:-:S04]  /*4000*/  MOV R0, UR4 ;  /* 0x0000000400007c02 */ /* 0x004fc80008000f00 */
[----:B------:R-:W-:-:S13]  /*4010*/  R2UR UR4, R0 ;  /* 0x00000000000472ca */ /* 0x000fda00000e0000 */
[----:B------:R-:W-:-:S03]  /*4020*/  ULEA UR4, UR4, UR14, 0x18 ;  /* 0x0000000e04047291 */ /* 0x000fc6000f8ec0ff */
[----:B------:R-:W-:Y:S01]  /*4030*/  UMOV UR14, UR10 ;  /* 0x0000000a000e7c82 */ /* 0x000fe20008000000 */
[----:B------:R-:W-:Y:S02]  /*4040*/  UIADD3 UR12, UPT, UPT, UR4, UR12, UR12 ;  /* 0x0000000c040c7290 */ /* 0x000fe4000fffe00c */
[----:B------:R-:W-:Y:S02]  /*4050*/  UIADD3 UR8, UPT, UPT, UR8, 0x400, UR4 ;  /* 0x0000040008087890 */ /* 0x000fe4000fffe004 */
[----:B------:R-:W-:Y:S02]  /*4060*/  UIADD3 UR4, UPT, UPT, UR6, 0x400, UR4 ;  /* 0x0000040006047890 */ /* 0x000fe4000fffe004 */
[----:B------:R-:W-:Y:S01]  /*4070*/  UIADD3 UR12, UPT, UPT, UR12, 0x8400, URZ ;  /* 0x000084000c0c7890 */ /* 0x000fe2000fffe0ff */
[----:B------:R-:W-:-:S04]  /*4080*/  UMOV UR6, UR10 ;  /* 0x0000000a00067c82 */ /* 0x000fc80008000000 */
[----:B------:R2:W-:Y:S02]  /*4090*/  UTMASTG.2D [UR8], [UR42], desc[URZ] ;  /* 0x0000ff082a0073b5 */ /* 0x0005e40008009000 */
[----:B------:R2:W-:Y:S02]  /*40a0*/  UTMASTG.2D [UR4], [UR42], desc[URZ] ;  /* 0x0000ff042a0073b5 */ /* 0x0005e40008009000 */
[----:B------:R2:W-:Y:S01]  /*40b0*/  UTMASTG.2D [UR12], [UR40], desc[URZ] ;  /* 0x0000ff0c280073b5 */ /* 0x0005e20008009000 */
[----:B------:R0:W-:Y:S01]  /*40c0*/  UTMACMDFLUSH ;  /* 0x00000000000079b7 */ /* 0x0001e20000000000 */
[----:B--2---:R-:W-:-:S04]  /*40d0*/  DEPBAR.LE SB0, 0x3 ;  /* 0x000080c00000791a */ /* 0x004fc80000000000 */
.L_x_48:
[----:B------:R-:W-:Y:S01]  /*40e0*/  BAR.SYNC.DEFER_BLOCKING 0x1, 0x80 ;  /* 0x0042000000007b1d */ /* 0x000fe20000010000 */
[----:B------:R-:W-:Y:S02]  /*40f0*/  UIADD3 UR5, UPT, UPT, UR37, -0x1, URZ ;  /* 0xffffffff25057890 */ /* 0x000fe4000fffe0ff */
[----:B------:R-:W-:Y:S02]  /*4100*/  UIADD3 UR4, UPT, UPT, UR37, 0x2, URZ ;  /* 0x0000000225047890 */ /* 0x000fe4000fffe0ff */
[----:B------:R-:W-:Y:S02]  /*4110*/  UISETP.GE.U32.AND UP0, UPT, UR5, 0x6, UPT ;  /* 0x000000060500788c */ /* 0x000fe4000bf06070 */
[----:B------:R-:W-:Y:S02]  /*4120*/  UIADD3 UR39, UPT, UPT, UR39, 0x40, URZ ;  /* 0x0000004027277890 */ /* 0x000fe4000fffe0ff */
[----:B------:R-:W-:Y:S02]  /*4130*/  UIADD3 UR38, UPT, UPT, UR38, 0x1, URZ ;  /* 0x0000000126267890 */ /* 0x000fe4000fffe0ff */
[----:B------:R-:W-:-:S02]  /*4140*/  UIADD3 UR36, UPT, UPT, UR36, 0x2, URZ ;  /* 0x0000000224247890 */ /* 0x000fc4000fffe0ff */
[----:B------:R-:W-:Y:S02]  /*4150*/  UIADD3 UR13, UPT, UPT, UR13, 0x20, URZ ;  /* 0x000000200d0d7890 */ /* 0x000fe4000fffe0ff */
[----:B------:R-:W-:Y:S01]  /*4160*/  UIADD3 UR9, UPT, UPT, UR9, 0x40, URZ ;  /* 0x0000004009097890 */ /* 0x000fe2000fffe0ff */
[----:B------:R-:W-:Y:S01]  /*4170*/  UMOV UR37, UR4 ;  /* 0x0000000400257c82 */ /* 0x000fe20008000000 */
[----:B------:R-:W-:Y:S10]  /*4180*/  BRA.U !UP0, `(.L_x_49) ;  /* 0xffffffe508f47547 */ /* 0x000ff4000b83ffff */
[----:B------:R-:W2:Y:S01]  /*4190*/  LDCU.64 UR4, c[0x0][0x5c0] ;  /* 0x0000b800ff0477ac */ /* 0x000ea20008000a00 */
[----:B------:R-:W-:Y:S01]  /*41a0*/  ULEA.HI.SX32 UR7, UR32, UR7, 0x1e ;  /* 0x0000000720077291 */ /* 0x000fe2000f8ff2ff */
[----:B------:R-:W-:Y:S01]  /*41b0*/  ELECT P0, URZ, PT ;  /* 0x0000000000ff782f */ /* 0x000fe20003800000 */
[----:B------:R-:W-:Y:S02]  /*41c0*/  UIADD3 UR27, UPT, UPT, UR27, 0x60, URZ ;  /* 0x000000601b1b7890 */ /* 0x000fe4000fffe0ff */
[----:B------:R-:W-:Y:S02]  /*41d0*/  UIADD3 UR29, UPT, UPT, UR29, 0x1, URZ ;  /* 0x000000011d1d7890 */ /* 0x000fe4000fffe0ff */
[----:B------:R-:W-:Y:S02]  /*41e0*/  UPRMT UR27, UR28, 0x654, UR27 ;  /* 0x000006541c1b7896 */ /* 0x000fe4000800001b */
[----:B------:R-:W-:Y:S02]  /*41f0*/  UISETP.NE.AND UP0, UPT, UR29, 0x2, UPT ;  /* 0x000000021d00788c */ /* 0x000fe4000bf05270 */
[----:B------:R-:W-:-:S02]  /*4200*/  UIADD3 UR30, UPT, UPT, UR30, 0x1, URZ ;  /* 0x000000011e1e7890 */ /* 0x000fc4000fffe0ff */
[----:B--2---:R-:W-:Y:S02]  /*4210*/  UIMAD.WIDE.U32 UR8, UR7, UR5, URZ ;  /* 0x00000005070872a5 */ /* 0x004fe4000f8e00ff */
[----:B-1----:R-:W-:Y:S01]  /*4220*/  @P0 IMAD.MOV.U32 R4, RZ, RZ, 0x1 ;  /* 0x00000001ff040424 */ /* 0x002fe200078e00ff */
[----:B------:R-:W1:Y:S03]  /*4230*/  LDCU UR5, c[0x0][0x5d0] ;  /* 0x0000ba00ff0577ac */ /* 0x000e660008000800 */
[----:B------:R2:W-:Y:S01]  /*4240*/  @P0 SYNCS.ARRIVE.TRANS64.RED.ART0 RZ, [UR27], R4 ;  /* 0x00000004ffff09a7 */ /* 0x0005e2000850041b */
[----:B------:R-:W-:Y:S02]  /*4250*/  UIADD3 UR6, UPT, UPT, UR7, -UR9, URZ ;  /* 0x8000000907067290 */ /* 0x000fe4000fffe0ff */
[----:B------:R-:W-:Y:S02]  /*4260*/  USEL UR29, UR29, URZ, UP0 ;  /* 0x000000ff1d1d7287 */ /* 0x000fe40008000000 */
[----:B------:R-:W-:-:S04]  /*4270*/  USHF.R.U32.HI UR6, URZ, UR20, UR6 ;  /* 0x00000014ff067299 */ /* 0x000fc80008011606 */
[----:B------:R-:W-:-:S04]  /*4280*/  UIADD3 UR6, UPT, UPT, UR9, UR6, URZ ;  /* 0x0000000609067290 */ /* 0x000fc8000fffe0ff */
[----:B------:R-:W-:-:S04]  /*4290*/  USHF.R.U32.HI UR8, URZ, UR19, UR6 ;  /* 0x00000013ff087299 */ /* 0x000fc80008011606 */
[----:B------:R-:W-:-:S04]  /*42a0*/  UIADD3 UR8, UPT, UPT, -UR8, URZ, URZ ;  /* 0x000000ff08087290 */ /* 0x000fc8000fffe1ff */
[----:B------:R-:W-:-:S04]  /*42b0*/  UIMAD UR8, UR4, UR8, UR7 ;  /* 0x00000008040872a4 */ /* 0x000fc8000f8e0207 */
[----:B-1----:R-:W-:Y:S01]  /*42c0*/  UIMAD.WIDE.U32 UR12, UR8, UR5, URZ ;  /* 0x00000005080c72a5 */ /* 0x002fe2000f8e00ff */
[----:B------:R-:W1:Y:S06]  /*42d0*/  LDCU.64 UR4, c[0x0][0x5d8] ;  /* 0x0000bb00ff0477ac */ /* 0x000e6c0008000a00 */
[----:B------:R-:W-:Y:S02]  /*42e0*/  UMOV UR9, UR13 ;  /* 0x0000000d00097c82 */ /* 0x000fe40008000000 */
[----:B------:R-:W-:-:S04]  /*42f0*/  UIADD3 UR6, UPT, UPT, UR8, -UR9, URZ ;  /* 0x8000000908067290 */ /* 0x000fc8000fffe0ff */
[----:B------:R-:W-:-:S04]  /*4300*/  USHF.R.U32.HI UR6, URZ, UR18, UR6 ;  /* 0x00000012ff067299 */ /* 0x000fc80008011606 */
[----:B------:R-:W-:-:S04]  /*4310*/  UIADD3 UR6, UPT, UPT, UR9, UR6, URZ ;  /* 0x0000000609067290 */ /* 0x000fc8000fffe0ff */
[----:B------:R-:W-:-:S04]  /*4320*/  USHF.R.U32.HI UR6, URZ, UR17, UR6 ;  /* 0x00000011ff067299 */ /* 0x000fc80008011606 */
[----:B-1----:R-:W-:-:S07]  /*4330*/  UIMAD.WIDE.U32 UR12, UR6, UR5, URZ ;  /* 0x00000005060c72a5 */ /* 0x002fce000f8e00ff */
[----:B------:R-:W-:Y:S02]  /*4340*/  UMOV UR9, UR13 ;  /* 0x0000000d00097c82 */ /* 0x000fe40008000000 */
[----:B------:R-:W-:-:S04]  /*4350*/  UIADD3 UR5, UPT, UPT, UR6, -UR9, URZ ;  /* 0x8000000906057290 */ /* 0x000fc8000fffe0ff */
[----:B------:R-:W-:-:S04]  /*4360*/  USHF.R.U32.HI UR5, URZ, UR16, UR5 ;  /* 0x00000010ff057299 */ /* 0x000fc80008011605 */
[----:B------:R-:W-:-:S04]  /*4370*/  UIADD3 UR9, UPT, UPT, UR9, UR5, URZ ;  /* 0x0000000509097290 */ /* 0x000fc8000fffe0ff */
[----:B------:R-:W-:-:S03]  /*4380*/  USHF.R.U32.HI UR9, URZ, UR15, UR9 ;  /* 0x0000000fff097299 */ /* 0x000fc60008011609 */
[----:B------:R-:W1:Y:S01]  /*4390*/  LDCU UR5, c[0x0][0x5cc] ;  /* 0x0000b980ff0577ac */ /* 0x000e620008000800 */
[----:B------:R-:W-:-:S04]  /*43a0*/  UIADD3 UR9, UPT, UPT, -UR9, URZ, URZ ;  /* 0x000000ff09097290 */ /* 0x000fc8000fffe1ff */
[----:B------:R-:W-:Y:S02]  /*43b0*/  UIMAD UR4, UR4, UR9, UR6 ;  /* 0x00000009040472a4 */ /* 0x000fe4000f8e0206 */
[----:B------:R-:W-:Y:S02]  /*43c0*/  USEL UR9, URZ, 0x1, UP0 ;  /* 0x00000001ff097887 */ /* 0x000fe40008000000 */
[----:B------:R-:W-:Y:S02]  /*43d0*/  UISETP.GE.AND UP0, UPT, UR7, 0x80, UPT ;  /* 0x000000800700788c */ /* 0x000fe4000bf06270 */
[----:B------:R-:W-:Y:S02]  /*43e0*/  UIADD3 UR6, UPT, UPT, -UR6, URZ, URZ ;  /* 0x000000ff06067290 */ /* 0x000fe4000fffe1ff */
[----:B------:R-:W-:Y:S02]  /*43f0*/  LOP3.LUT R2, R2, UR9, RZ, 0x3c, !PT ;  /* 0x0000000902027c12 */ /* 0x000fe4000f8e3cff */
[----:B-1----:R-:W-:-:S03]  /*4400*/  UIMAD UR5, UR5, UR6, UR8 ;  /* 0x00000006050572a4 */ /* 0x002fc6000f8e0208 */
[----:B--2---:R-:W-:Y:S09]  /*4410*/  BRA.U !UP0, `(.L_x_50) ;  /* 0xffffffe108e87547 */ /* 0x004ff2000b83ffff */
.L_x_46:
[----:B------:R-:W-:-:S09]  /*4420*/  UISETP.NE.AND UP0, UPT, UR23, URZ, UPT ;  /* 0x000000ff1700728c */ /* 0x000fd2000bf05270 */
[----:B------:R-:W-:Y:S05]  /*4430*/  BRA.U UP0, `(.L_x_51) ;  /* 0x0000000100207547 */ /* 0x000fea000b800000 */
[----:B------:R-:W1:Y:S01]  /*4440*/  S2UR UR4, SR_CgaCtaId ;  /* 0x00000000000479c3 */ /* 0x000e620000008800 */
[----:B------:R-:W-:Y:S01]  /*4450*/  ELECT P0, URZ, PT ;  /* 0x0000000000ff782f */ /* 0x000fe20003800000 */
[----:B------:R-:W-:-:S06]  /*4460*/  IMAD.MOV.U32 R2, RZ, RZ, 0x1 ;  /* 0x00000001ff027424 */ /* 0x000fcc00078e00ff */
[----:B------:R-:W-:Y:S06]  /*4470*/  UVIRTCOUNT.DEALLOC.SMPOOL 0x80 ;  /* 0x000000800000784c */ /* 0x000fec0000000000 */
[----:B------:R-:W-:Y:S01]  /*4480*/  @P0 MOV R3, 0x40 ;  /* 0x0000004000030802 */ /* 0x000fe20000000f00 */
[----:B-1----:R-:W-:-:S05]  /*4490*/  @P0 IMAD.U32 R0, RZ, RZ, UR4 ;  /* 0x00000004ff000e24 */ /* 0x002fca000f8e00ff */
[----:B------:R-:W-:-:S05]  /*44a0*/  @P0 LEA R3, R0, R3, 0x18 ;  /* 0x0000000300030211 */ /* 0x000fca00078ec0ff */
[----:B------:R1:W-:Y:S02]  /*44b0*/  @P0 STS.U8 [R3], R2 ;  /* 0x0000000203000388 */ /* 0x0003e40000000000 */
.L_x_51:
[----:B------:R-:W-:Y:S06]  /*44c0*/  BAR.SYNC.DEFER_BLOCKING 0x1, 0x80 ;  /* 0x0042000000007b1d */ /* 0x000fec0000010000 */
[----:B------:R-:W-:Y:S05]  /*44d0*/  BRA.U UP0, `(.L_x_52) ;  /* 0x0000000100c47547 */ /* 0x000fea000b800000 */
[----:B-1----:R-:W1:Y:S01]  /*44e0*/  S2R R3, SR_CgaCtaId ;  /* 0x0000000000037919 */ /* 0x002e620000008800 */
[----:B------:R-:W-:Y:S02]  /*44f0*/  MOV R2, 0x400 ;  /* 0x0000040000027802 */ /* 0x000fe40000000f00 */
[----:B------:R-:W-:Y:S01]  /*4500*/  LOP3.LUT R4, R0, 0x1, RZ, 0x3c, !PT ;  /* 0x0000000100047812 */ /* 0x000fe200078e3cff */
[----:B------:R-:W-:Y:S01]  /*4510*/  IMAD.MOV.U32 R0, RZ, RZ, 0x1 ;  /* 0x00000001ff007424 */ /* 0x000fe200078e00ff */
[----:B-1----:R-:W-:-:S05]  /*4520*/  LEA R2, R3, R2, 0x18 ;  /* 0x0000000203027211 */ /* 0x002fca00078ec0ff */
[----:B------:R-:W-:-:S05]  /*4530*/  VIADD R5, R2, 0x70 ;  /* 0x0000007002057836 */ /* 0x000fca0000000000 */
[----:B------:R-:W-:-:S04]  /*4540*/  PRMT R5, R4, 0x654, R5 ;  /* 0x0000065404057816 */ /* 0x000fc80000000005 */
[----:B------:R1:W-:Y:S01]  /*4550*/  SYNCS.ARRIVE.TRANS64.RED.ART0 RZ, [R5+URZ], R0 ;  /* 0x0000000005ff79a7 */ /* 0x0003e200085004ff */
[----:B------:R-:W2:Y:S02]  /*4560*/  SYNCS.PHASECHK.TRANS64.TRYWAIT P0, [R2+URZ+0x70], RZ ;  /* 0x000070ff020075a7 */ /* 0x000ea400080011ff */
[----:B-12---:R-:W-:Y:S05]  /*4570*/  @!P0 BRA `(.L_x_53) ;  /* 0x0000000400848947 */ /* 0x006fea0003800000 */
.L_x_67:
[----:B------:R-:W-:Y:S01]  /*4580*/  NOP ;  /* 0x0000000000007918 */ /* 0x000fe20000000000 */
[----:B------:R-:W-:Y:S01]  /*4590*/  MOV R0, 0x50 ;  /* 0x0000005000007802 */ /* 0x000fe20000000f00 */
[----:B------:R-:W-:Y:S01]  /*45a0*/  ULOP3.LUT UR8, UR11, 0xffff, URZ, 0xc0, !UPT ;  /* 0x0000ffff0b087892 */ /* 0x000fe2000f8ec0ff */
[----:B------:R-:W-:Y:S02]  /*45b0*/  UMOV UR5, 0x1 ;  /* 0x0000000100057882 */ /* 0x000fe40000000000 */
[----:B------:R-:W-:Y:S01]  /*45c0*/  LEA R3, R3, R0, 0x18 ;  /* 0x0000000003037211 */ /* 0x000fe200078ec0ff */
[----:B------:R-:W-:Y:S01]  /*45d0*/  USHF.R.U32.HI UR8, URZ, 0x5, UR8 ;  /* 0x00000005ff087899 */ /* 0x000fe20008011608 */
[----:B------:R-:W-:-:S03]  /*45e0*/  UMOV UR4, 0xffff ;  /* 0x0000ffff00047882 */ /* 0x000fc60000000000 */
[----:B------:R-:W2:Y:S01]  /*45f0*/  LDS R0, [R3] ;  /* 0x0000000003007984 */ /* 0x000ea20000000800 */
[----:B------:R-:W-:Y:S02]  /*4600*/  UIADD3 UR7, UPT, UPT, UR8, 0x10, URZ ;  /* 0x0000001008077890 */ /* 0x000fe4000fffe0ff */
[----:B------:R-:W-:Y:S02]  /*4610*/  USHF.L.U32 UR4, UR4, UR8, URZ ;  /* 0x0000000804047299 */ /* 0x000fe400080006ff */
[----:B------:R-:W-:-:S04]  /*4620*/  USHF.L.U32 UR7, UR5, UR7, URZ ;  /* 0x0000000705077299 */ /* 0x000fc800080006ff */
[----:B------:R-:W-:-:S04]  /*4630*/  ULOP3.LUT UR7, UR7, UR4, URZ, 0xfc, !UPT ;  /* 0x0000000407077292 */ /* 0x000fc8000f8efcff */
[----:B------:R-:W-:Y:S01]  /*4640*/  ULOP3.LUT UR5, UR7, 0xffff, URZ, 0xc0, !UPT ;  /* 0x0000ffff07057892 */ /* 0x000fe2000f8ec0ff */
[----:B--2---:R-:W-:-:S13]  /*4650*/  R2UR UR6, R0 ;  /* 0x00000000000672ca */ /* 0x004fda00000e0000 */
[----:B------:R-:W-:-:S04]  /*4660*/  ULOP3.LUT UR4, UR7, 0xffff, UR6, 0x80, !UPT ;  /* 0x0000ffff07047892 */ /* 0x000fc8000f8e8006 */
[----:B------:R-:W-:-:S09]  /*4670*/  UISETP.NE.AND UP0, UPT, UR4, UR5, UPT ;  /* 0x000000050400728c */ /* 0x000fd2000bf05270 */
[----:B------:R-:W-:Y:S05]  /*4680*/  BRA.U UP0, `(.L_x_54) ;  /* 0x00000001004c7547 */ /* 0x000fea000b800000 */
[----:B------:R-:W-:Y:S02]  /*4690*/  USHF.R.U32.HI UR4, URZ, 0x10, UR7 ;  /* 0x00000010ff047899 */ /* 0x000fe40008011607 */
[----:B------:R-:W-:-:S04]  /*46a0*/  USHF.R.U32.HI UR5, URZ, 0x10, UR6 ;  /* 0x00000010ff057899 */ /* 0x000fc80008011606 */
[----:B------:R-:W-:-:S04]  /*46b0*/  ULOP3.LUT UR5, UR5, UR4, URZ, 0xc0, !UPT ;  /* 0x0000000405057292 */ /* 0x000fc8000f8ec0ff */
[----:B------:R-:W-:-:S09]  /*46c0*/  UISETP.NE.AND UP0, UPT, UR5, UR4, UPT ;  /* 0x000000040500728c */ /* 0x000fd2000bf05270 */
[----:B------:R-:W-:Y:S05]  /*46d0*/  BRA.U UP0, `(.L_x_55) ;  /* 0x00000001002c7547 */ /* 0x000fea000b800000 */
[----:B-1----:R-:W1:Y:S01]  /*46e0*/  S2R R2, SR_LANEID ;  /* 0x0000000000027919 */ /* 0x002e620000000000 */
[----:B------:R-:W-:Y:S01]  /*46f0*/  ULOP3.LUT UR7, URZ, UR7, URZ, 0x33, !UPT ;  /* 0x00000007ff077292 */ /* 0x000fe2000f8e33ff */
[----:B------:R-:W-:Y:S02]  /*4700*/  VOTEU.ANY UR5, UPT, PT ;  /* 0x0000000000057886 */ /* 0x000fe400038e0100 */
[----:B------:R-:W-:-:S03]  /*4710*/  UFLO.U32 UR5, UR5 ;  /* 0x00000005000572bd */ /* 0x000fc600080e0000 */
[----:B------:R-:W-:-:S04]  /*4720*/  IMAD.U32 R0, RZ, RZ, UR7 ;  /* 0x00000007ff007e24 */ /* 0x000fc8000f8e00ff */
[----:B------:R-:W2:Y:S02]  /*4730*/  REDUX UR4, R0 ;  /* 0x00000000000473c4 */ /* 0x000ea40000000000 */
[----:B------:R3:W-:Y:S01]  /*4740*/  UTCATOMSWS.AND URZ, UR7 ;  /* 0x0000000700ff79e3 */ /* 0x0007e20008000000 */
[----:B-1----:R-:W-:Y:S02]  /*4750*/  ISETP.EQ.U32.AND P0, PT, R2, UR5, PT ;  /* 0x0000000502007c0c */ /* 0x002fe4000bf02070 */
[----:B--2---:R-:W-:-:S11]  /*4760*/  MOV R2, UR4 ;  /* 0x0000000400027c02 */ /* 0x004fd60008000f00 */
[----:B------:R3:W-:Y:S01]  /*4770*/  @P0 ATOMS.AND RZ, [R3], R2 ;  /* 0x0000000203ff038c */ /* 0x0007e20002800000 */
[----:B------:R-:W-:Y:S05]  /*4780*/  BRA `(.L_x_56) ;  /* 0x0000000000147947 */ /* 0x000fea0003800000 */
.L_x_55:
[----:B-1----:R-:W-:Y:S02]  /*4790*/  MOV R2, 0x47b0 ;  /* 0x000047b000027802 */ /* 0x002fe40000000f00 */
[----:B------:R-:W-:Y:S05]  /*47a0*/  CALL.REL.NOINC `($__internal_0_$__cuda_sm10x_tcgen05_guardrail_trap_col_being_dealloced_not_returned_by_alloc) ;  /* 0x00000004000c7944 */ /* 0x000fea0003c00000 */
[----:B------:R-:W-:Y:S05]  /*47b0*/  BRA `(.L_x_56) ;  /* 0x0000000000087947 */ /* 0x000fea0003800000 */
.L_x_54:
[----:B-1----:R-:W-:Y:S02]  /*47c0*/  MOV R2, 0x47e0 ;  /* 0x000047e000027802 */ /* 0x002fe40000000f00 */
[----:B------:R-:W-:Y:S05]  /*47d0*/  CALL.REL.NOINC `($__internal_2_$__cuda_sm10x_tcgen05_guardrail_trap_unallocated_columns_being_dealloced) ;  /* 0x0000000400187944 */ /* 0x000fea0003c00000 */
.L_x_56:
[----:B------:R-:W-:Y:S01]  /*47e0*/  NOP ;  /* 0x0000000000007918 */ /* 0x000fe20000000000 */
.L_x_52:
[----:B------:R-:W-:-:S04]  /*47f0*/  DEPBAR.LE SB0, 0x0 ;  /* 0x000080000000791a */ /* 0x000fc80000000000 */
[----:B---3--:R-:W-:Y:S05]  /*4800*/  EXIT ;  /* 0x000000000000794d */ /* 0x008fea0003800000 */
.L_x_19:
[----:B------:R-:W-:Y:S02]  /*4810*/  MOV R2, UR4 ;  /* 0x0000000400027c02 */ /* 0x000fe40008000f00 */
[----:B------:R-:W-:Y:S02]  /*4820*/  MOV R3, UR4 ;  /* 0x0000000400037c02 */ /* 0x000fe40008000f00 */
[----:B------:R-:W-:-:S07]  /*4830*/  MOV R0, UR9 ;  /* 0x0000000900007c02 */ /* 0x000fce0008000f00 */
.L_x_57:
[----:B-1----:R1:W2:Y:S02]  /*4840*/  SYNCS.PHASECHK.TRANS64.TRYWAIT P0, [R0+URZ+0x28], R3 ;  /* 0x00002803000075a7 */ /* 0x0022a400080011ff */
[----:B--2---:R-:W-:Y:S05]  /*4850*/  @!P0 NANOSLEEP.SYNCS 0x989680 ;  /* 0x009896800000895d */ /* 0x004fea0003900000 */
[----:B------:R-:W2:Y:S02]  /*4860*/  @!P0 SYNCS.PHASECHK.TRANS64 P0, [R0+URZ+0x28], R3 ;  /* 0x00002803000085a7 */ /* 0x000ea400080010ff */
[----:B--2---:R-:W-:Y:S05]  /*4870*/  @!P0 BRA `(.L_x_57) ;  /* 0xfffffffc00f08947 */ /* 0x004fea000383ffff */
[----:B------:R-:W-:Y:S05]  /*4880*/  BRA `(.L_x_18) ;  /* 0xffffffc400387947 */ /* 0x000fea000383ffff */
.L_x_23:
[----:B------:R-:W-:Y:S02]  /*4890*/  MOV R2, UR5 ;  /* 0x0000000500027c02 */ /* 0x000fe40008000f00 */
[----:B------:R-:W-:Y:S02]  /*48a0*/  MOV R3, UR5 ;  /* 0x0000000500037c02 */ /* 0x000fe40008000f00 */
[----:B------:R-:W-:-:S07]  /*48b0*/  MOV R0, UR4 ;  /* 0x0000000400007c02 */ /* 0x000fce0008000f00 */
.L_x_58:
[----:B-1----:R1:W5:Y:S02]  /*48c0*/  SYNCS.PHASECHK.TRANS64.TRYWAIT P0, [R0+URZ+0x28], R3 ;  /* 0x00002803000075a7 */ /* 0x00236400080011ff */
[----:B-----5:R-:W-:Y:S05]  /*48d0*/  @!P0 NANOSLEEP.SYNCS 0x989680 ;  /* 0x009896800000895d */ /* 0x020fea0003900000 */
[----:B------:R-:W5:Y:S02]  /*48e0*/  @!P0 SYNCS.PHASECHK.TRANS64 P0, [R0+URZ+0x28], R3 ;  /* 0x00002803000085a7 */ /* 0x000f6400080010ff */
[----:B-----5:R-:W-:Y:S05]  /*48f0*/  @!P0 BRA `(.L_x_58) ;  /* 0xfffffffc00f08947 */ /* 0x020fea000383ffff */
[----:B------:R-:W-:Y:S05]  /*4900*/  BRA `(.L_x_59) ;  /* 0xffffffc800607947 */ /* 0x000fea000383ffff */
.L_x_27:
[----:B------:R-:W-:Y:S02]  /*4910*/  MOV R0, UR7 ;  /* 0x0000000700007c02 */ /* 0x000fe40008000f00 */
[----:B------:R-:W-:-:S07]  /*4920*/  MOV R3, R2 ;  /* 0x0000000200037202 */ /* 0x000fce0000000f00 */
.L_x_60:
[----:B-1----:R1:W4:Y:S02]  /*4930*/  SYNCS.PHASECHK.TRANS64.TRYWAIT P0, [R0+URZ+0x60], R3 ;  /* 0x00006003000075a7 */ /* 0x00232400080011ff */
[----:B----4-:R-:W-:Y:S05]  /*4940*/  @!P0 NANOSLEEP.SYNCS 0x989680 ;  /* 0x009896800000895d */ /* 0x010fea0003900000 */
[----:B------:R-:W4:Y:S02]  /*4950*/  @!P0 SYNCS.PHASECHK.TRANS64 P0, [R0+URZ+0x60], R3 ;  /* 0x00006003000085a7 */ /* 0x000f2400080010ff */
[----:B----4-:R-:W-:Y:S05]  /*4960*/  @!P0 BRA `(.L_x_60) ;  /* 0xfffffffc00f08947 */ /* 0x010fea000383ffff */
[----:B------:R-:W-:Y:S05]  /*4970*/  BRA `(.L_x_26) ;  /* 0xffffffcc00687947 */ /* 0x000fea000383ffff */
.L_x_30:
[----:B------:R-:W-:Y:S02]  /*4980*/  MOV R2, UR11 ;  /* 0x0000000b00027c02 */ /* 0x000fe40008000f00 */
[----:B------:R-:W-:Y:S02]  /*4990*/  MOV R3, UR11 ;  /* 0x0000000b00037c02 */ /* 0x000fe40008000f00 */
[----:B------:R-:W-:Y:S07]  /*49a0*/  MOV R0, UR5 ;  /* 0x0000000500007c02 */ /* 0x000fee0008000f00 */
.L_x_61:
[----:B-1----:R1:W4:Y:S02]  /*49b0*/  SYNCS.PHASECHK.TRANS64.TRYWAIT P0, [R0+URZ], R3 ;  /* 0x00000003000075a7 */ /* 0x00232400080011ff */
[----:B----4-:R-:W-:Y:S05]  /*49c0*/  @!P0 NANOSLEEP.SYNCS 0x989680 ;  /* 0x009896800000895d */ /* 0x010fea0003900000 */
[----:B------:R-:W4:Y:S02]  /*49d0*/  @!P0 SYNCS.PHASECHK.TRANS64 P0, [R0+URZ], R3 ;  /* 0x00000003000085a7 */ /* 0x000f2400080010ff */
[----:B----4-:R-:W-:Y:S05]  /*49e0*/  @!P0 BRA `(.L_x_61) ;  /* 0xfffffffc00f08947 */ /* 0x010fea000383ffff */
[----:B------:R-:W-:Y:S05]  /*49f0*/  BRA `(.L_x_29) ;  /* 0xffffffcc00ac7947 */ /* 0x000fea000383ffff */
.L_x_34:
[----:B------:R-:W-:-:S07]  /*4a00*/  MOV R3, R2 ;  /* 0x0000000200037202 */ /* 0x000fce0000000f00 */
.L_x_62:
[----:B-----5:R5:W4:Y:S02]  /*4a10*/  SYNCS.PHASECHK.TRANS64.TRYWAIT P0, [R0+URZ+0x60], R3 ;  /* 0x00006003000075a7 */ /* 0x020b2400080011ff */
[----:B----4-:R-:W-:Y:S05]  /*4a20*/  @!P0 NANOSLEEP.SYNCS 0x989680 ;  /* 0x009896800000895d */ /* 0x010fea0003900000 */
[----:B------:R-:W4:Y:S02]  /*4a30*/  @!P0 SYNCS.PHASECHK.TRANS64 P0, [R0+URZ+0x60], R3 ;  /* 0x00006003000085a7 */ /* 0x000f2400080010ff */
[----:B----4-:R-:W-:Y:S05]  /*4a40*/  @!P0 BRA `(.L_x_62) ;  /* 0xfffffffc00f08947 */ /* 0x010fea000383ffff */
[----:B------:R-:W-:Y:S05]  /*4a50*/  BRA `(.L_x_24) ;  /* 0xffffffd000687947 */ /* 0x000fea000383ffff */
.L_x_42:
[----:B------:R-:W-:-:S07]  /*4a60*/  MOV R15, R14 ;  /* 0x0000000e000f7202 */ /* 0x000fce0000000f00 */
.L_x_63:
[----:B-1----:R1:W2:Y:S02]  /*4a70*/  SYNCS.PHASECHK.TRANS64.TRYWAIT P0, [R0+URZ], R15 ;  /* 0x0000000f000075a7 */ /* 0x0022a400080011ff */
[----:B--2---:R-:W-:Y:S05]  /*4a80*/  @!P0 NANOSLEEP.SYNCS 0x989680 ;  /* 0x009896800000895d */ /* 0x004fea0003900000 */
[----:B------:R-:W2:Y:S02]  /*4a90*/  @!P0 SYNCS.PHASECHK.TRANS64 P0, [R0+URZ], R15 ;  /* 0x0000000f000085a7 */ /* 0x000ea400080010ff */
[----:B--2---:R-:W-:Y:S05]  /*4aa0*/  @!P0 BRA `(.L_x_63) ;  /* 0xfffffffc00f08947 */ /* 0x004fea000383ffff */
[----:B------:R-:W-:Y:S05]  /*4ab0*/  BRA `(.L_x_41) ;  /* 0xffffffd400187947 */ /* 0x000fea000383ffff */
.L_x_45:
[----:B------:R-:W-:-:S07]  /*4ac0*/  MOV R11, R10 ;  /* 0x0000000a000b7202 */ /* 0x000fce0000000f00 */
.L_x_64:
[----:B-1----:R1:W2:Y:S02]  /*4ad0*/  SYNCS.PHASECHK.TRANS64.TRYWAIT P0, [R8+URZ], R11 ;  /* 0x0000000b080075a7 */ /* 0x0022a400080011ff */
[----:B--2---:R-:W-:Y:S05]  /*4ae0*/  @!P0 NANOSLEEP.SYNCS 0x989680 ;  /* 0x009896800000895d */ /* 0x004fea0003900000 */
[----:B------:R-:W2:Y:S02]  /*4af0*/  @!P0 SYNCS.PHASECHK.TRANS64 P0, [R8+URZ], R11 ;  /* 0x0000000b080085a7 */ /* 0x000ea400080010ff */
[----:B--2---:R-:W-:Y:S05]  /*4b00*/  @!P0 BRA `(.L_x_64) ;  /* 0xfffffffc00f08947 */ /* 0x004fea000383ffff */
[----:B------:R-:W-:Y:S05]  /*4b10*/  BRA `(.L_x_44) ;  /* 0xffffffd400807947 */ /* 0x000fea000383ffff */
.L_x_47:
[----:B------:R-:W-:Y:S02]  /*4b20*/  MOV R4, UR27 ;  /* 0x0000001b00047c02 */ /* 0x000fe40008000f00 */
[----:B------:R-:W-:-:S07]  /*4b30*/  MOV R7, R6 ;  /* 0x0000000600077202 */ /* 0x000fce0000000f00 */
.L_x_65:
[----:B-1----:R1:W2:Y:S02]  /*4b40*/  SYNCS.PHASECHK.TRANS64.TRYWAIT P0, [R4+URZ+0x50], R7 ;  /* 0x00005007040075a7 */ /* 0x0022a400080011ff */
[----:B--2---:R-:W-:Y:S05]  /*4b50*/  @!P0 NANOSLEEP.SYNCS 0x989680 ;  /* 0x009896800000895d */ /* 0x004fea0003900000 */
[----:B------:R-:W2:Y:S02]  /*4b60*/  @!P0 SYNCS.PHASECHK.TRANS64 P0, [R4+URZ+0x50], R7 ;  /* 0x00005007040085a7 */ /* 0x000ea400080010ff */
[----:B--2---:R-:W-:Y:S05]  /*4b70*/  @!P0 BRA `(.L_x_65) ;  /* 0xfffffffc00f08947 */ /* 0x004fea000383ffff */
[----:B------:R-:W-:Y:S05]  /*4b80*/  BRA `(.L_x_66) ;  /* 0xffffffdc006c7947 */ /* 0x000fea000383ffff */
.L_x_53:
[----:B-1----:R1:W2:Y:S02]  /*4b90*/  SYNCS.PHASECHK.TRANS64.TRYWAIT P0, [R2+URZ+0x70], RZ ;  /* 0x000070ff020075a7 */ /* 0x0022a400080011ff */
[----:B--2---:R-:W-:Y:S05]  /*4ba0*/  @!P0 NANOSLEEP.SYNCS 0x989680 ;  /* 0x009896800000895d */ /* 0x004fea0003900000 */
[----:B------:R-:W2:Y:S02]  /*4bb0*/  @!P0 SYNCS.PHASECHK.TRANS64 P0, [R2+URZ+0x70], RZ ;  /* 0x000070ff020085a7 */ /* 0x000ea400080010ff */
[----:B--2---:R-:W-:Y:S05]  /*4bc0*/  @!P0 BRA `(.L_x_53) ;  /* 0xfffffffc00f08947 */ /* 0x004fea000383ffff */
[----:B------:R-:W-:Y:S05]  /*4bd0*/  BRA `(.L_x_67) ;  /* 0xfffffff800687947 */ /* 0x000fea000383ffff */
        .weak           $__internal_0_$__cuda_sm10x_tcgen05_guardrail_trap_col_being_dealloced_not_returned_by_alloc
        .type           $__internal_0_$__cuda_sm10x_tcgen05_guardrail_trap_col_being_dealloced_not_returned_by_alloc,@function
        .size           $__internal_0_$__cuda_sm10x_tcgen05_guardrail_trap_col_being_dealloced_not_returned_by_alloc,($__internal_1_$__cuda_sm10x_tcgen05_guardrail_trap_phase_invalid_during_alloc - $__internal_0_$__cuda_sm10x_tcgen05_guardrail_trap_col_being_dealloced_not_returned_by_alloc)
$__internal_0_$__cuda_sm10x_tcgen05_guardrail_trap_col_being_dealloced_not_returned_by_alloc:
[----:B------:R-:W-:Y:S05]  /*4be0*/  BPT.TRAP 0x1 ;  /* 0x000000040000795c */ /* 0x000fea0000300000 */
[----:B------:R-:W-:-:S04]  /*4bf0*/  HFMA2 R3, -RZ, RZ, 0, 0 ;  /* 0x00000000ff037431 */ /* 0x000fc800000001ff */
[----:B------:R-:W-:Y:S05]  /*4c00*/  RET.REL.NODEC R2 `(kernel_cutlass_kernel_cudnngemm_swigludense_gemm_persistent_swigluPersistentDenseGemmKernel_object_at__TiledMMA_ThrLayoutVMNK21111000_PermutationMNK____MMAAtom_ThrID21_ShapeMNK25625632_TV_0) ;  /* 0xffffffb002fc7950 */ /* 0x000fea0003c3ffff */
        .weak           $__internal_1_$__cuda_sm10x_tcgen05_guardrail_trap_phase_invalid_during_alloc
        .type           $__internal_1_$__cuda_sm10x_tcgen05_guardrail_trap_phase_invalid_during_alloc,@function
        .size           $__internal_1_$__cuda_sm10x_tcgen05_guardrail_trap_phase_invalid_during_alloc,($__internal_2_$__cuda_sm10x_tcgen05_guardrail_trap_unallocated_columns_being_dealloced - $__internal_1_$__cuda_sm10x_tcgen05_guardrail_trap_phase_invalid_during_alloc)
$__internal_1_$__cuda_sm10x_tcgen05_guardrail_trap_phase_invalid_during_alloc:
[----:B------:R-:W-:Y:S05]  /*4c10*/  BPT.TRAP 0x1 ;  /* 0x000000040000795c */ /* 0x000fea0000300000 */
[----:B------:R-:W-:-:S04]  /*4c20*/  MOV R3, 0x0 ;  /* 0x0000000000037802 */ /* 0x000fc80000000f00 */
[----:B------:R-:W-:Y:S05]  /*4c30*/  RET.REL.NODEC R2 `(kernel_cutlass_kernel_cudnngemm_swigludense_gemm_persistent_swigluPersistentDenseGemmKernel_object_at__TiledMMA_ThrLayoutVMNK21111000_PermutationMNK____MMAAtom_ThrID21_ShapeMNK25625632_TV_0) ;  /* 0xffffffb002f07950 */ /* 0x000fea0003c3ffff */
        .weak           $__internal_2_$__cuda_sm10x_tcgen05_guardrail_trap_unallocated_columns_being_dealloced
        .type           $__internal_2_$__cuda_sm10x_tcgen05_guardrail_trap_unallocated_columns_being_dealloced,@function
        .size           $__internal_2_$__cuda_sm10x_tcgen05_guardrail_trap_unallocated_columns_being_dealloced,(.L_x_71 - $__internal_2_$__cuda_sm10x_tcgen05_guardrail_trap_unallocated_columns_being_dealloced)
$__internal_2_$__cuda_sm10x_tcgen05_guardrail_trap_unallocated_columns_being_dealloced:
[----:B------:R-:W-:Y:S05]  /*4c40*/  BPT.TRAP 0x1 ;  /* 0x000000040000795c */ /* 0x000fea0000300000 */
[----:B------:R-:W-:-:S04]  /*4c50*/  HFMA2 R3, -RZ, RZ, 0, 0 ;  /* 0x00000000ff037431 */ /* 0x000fc800000001ff */
[----:B------:R-:W-:Y:S05]  /*4c60*/  RET.REL.NODEC R2 `(kernel_cutlass_kernel_cudnngemm_swigludense_gemm_persistent_swigluPersistentDenseGemmKernel_object_at__TiledMMA_ThrLayoutVMNK21111000_PermutationMNK____MMAAtom_ThrID21_ShapeMNK25625632_TV_0) ;  /* 0xffffffb002e47950 */ /* 0x000fea0003c3ffff */
.L_x_68:
[----:B------:R-:W-:-:S00]  /*4c70*/  BRA `(.L_x_68) ;  /* 0xfffffffc00fc7947 */ /* 0x000fc0000383ffff */
[----:B------:R-:W-:-:S00]  /*4c80*/  NOP ;  /* 0x0000000000007918 */ /* 0x000fc00000000000 */
[----:B------:R-:W-:-:S00]  /*4c90*/  NOP ;  /* 0x0000000000007918 */ /* 0x000fc00000000000 */
[----:B------:R-:W-:-:S00]  /*4ca0*/  NOP ;  /* 0x0000000000007918 */ /* 0x000fc00000000000 */
[----:B------:R-:W-:-:S00]  /*4cb0*/  NOP ;  /* 0x0000000000007918 */ /* 0x000fc00000000000 */
[----:B------:R-:W-:-:S00]  /*4cc0*/  NOP ;  /* 0x0000000000007918 */ /* 0x000fc00000000000 */
[----:B------:R-:W-:-:S00]  /*4cd0*/  NOP ;  /* 0x0000000000007918 */ /* 0x000fc00000000000 */
[----:B------:R-:W-:-:S00]  /*4ce0*/  NOP ;  /* 0x0000000000007918 */ /* 0x000fc00000000000 */
[----:B------:R-:W-:-:S00]  /*4cf0*/  NOP ;  /* 0x0000000000007918 */ /* 0x000fc00000000000 */
.L_x_71:


//--------------------- .nv.shared.kernel_cutlass_kernel_cudnngemm_swigludense_gemm_persistent_swigluPersistentDenseGemmKernel_object_at__TiledMMA_ThrLayoutVMNK21111000_PermutationMNK____MMAAtom_ThrID21_ShapeMNK25625632_TV_0 --------------------------
	.section	.nv.shared.kernel_cutlass_kernel_cudnngemm_swigludense_gemm_persistent_swigluPersistentDenseGemmKernel_object_at__TiledMMA_ThrLayoutVMNK21111000_PermutationMNK____MMAAtom_ThrID21_ShapeMNK25625632_TV_0,"aw",@nobits
	.sectionflags	@""
	.align	1024
	.zero		1024


//--------------------- .nv.shared.reserved.0     --------------------------
	.section	.nv.shared.reserved.0,"aw",@nobits
	.align	8
	.weak		__nv_reservedSMEM_offset_0_alias
	.size		__nv_reservedSMEM_offset_0_alias, 0, 64
	.other		__nv_reservedSMEM_offset_0_alias,@"STO_CUDA_RESERVED_SHARED STV_DEFAULT"
__nv_reservedSMEM_offset_0_alias:
	.zero		0
.nv.shared.reserved.0:
	.zero		64
	.weak		__nv_reservedSMEM_allocation_phase
	.type		__nv_reservedSMEM_allocation_phase,@object
	.size		__nv_reservedSMEM_allocation_phase,(.L_0 - __nv_reservedSMEM_allocation_phase)
__nv_reservedSMEM_allocation_phase:
	.zero		1
.L_0:
	.zero		7
	.weak		__nv_reservedSMEM_devtool_atexit_pc
	.type		__nv_reservedSMEM_devtool_atexit_pc,@object
	.size		__nv_reservedSMEM_devtool_atexit_pc,(__nv_reservedSMEM_allocation_mask - __nv_reservedSMEM_devtool_atexit_pc)
__nv_reservedSMEM_devtool_atexit_pc:
	.zero		8
	.weak		__nv_reservedSMEM_allocation_mask
	.type		__nv_reservedSMEM_allocation_mask,@object
	.size		__nv_reservedSMEM_allocation_mask,(.L_2 - __nv_reservedSMEM_allocation_mask)
__nv_reservedSMEM_allocation_mask:
	.zero		4
.L_2:
	.zero		4
	.weak		__nv_reservedSMEM_tmem_allocation_pipeline_mbarrier
	.type		__nv_reservedSMEM_tmem_allocation_pipeline_mbarrier,@object
	.size		__nv_reservedSMEM_tmem_allocation_pipeline_mbarrier,(__nv_reservedSMEM_tmem_allocation_pipeline_mbarrier_parity - __nv_reservedSMEM_tmem_allocation_pipeline_mbarrier)
__nv_reservedSMEM_tmem_allocation_pipeline_mbarrier:
	.zero		8
	.weak		__nv_reservedSMEM_tmem_allocation_pipeline_mbarrier_parity
	.type		__nv_reservedSMEM_tmem_allocation_pipeline_mbarrier_parity,@object
	.size		__nv_reservedSMEM_tmem_allocation_pipeline_mbarrier_parity,(.L_4 - __nv_reservedSMEM_tmem_allocation_pipeline_mbarrier_parity)
__nv_reservedSMEM_tmem_allocation_pipeline_mbarrier_parity:
	.zero		4
.L_4:


//--------------------- .nv.constant0.kernel_cutlass_kernel_cudnngemm_swigludense_gemm_persistent_swigluPersistentDenseGemmKernel_object_at__TiledMMA_ThrLayoutVMNK21111000_PermutationMNK____MMAAtom_ThrID21_ShapeMNK25625632_TV_0 --------------------------
	.section	.nv.constant0.kernel_cutlass_kernel_cudnngemm_swigludense_gemm_persistent_swigluPersistentDenseGemmKernel_object_at__TiledMMA_ThrLayoutVMNK21111000_PermutationMNK____MMAAtom_ThrID21_ShapeMNK25625632_TV_0,"a",@progbits
	.sectionflags	@""
	.align	4
.nv.constant0.kernel_cutlass_kernel_cudnngemm_swigludense_gemm_persistent_swigluPersistentDenseGemmKernel_object_at__TiledMMA_ThrLayoutVMNK21111000_PermutationMNK____MMAAtom_ThrID21_ShapeMNK25625632_TV_0:
	.zero		1512


//--------------------- SYMBOLS --------------------------

	.type		.nv.reservedSmem.offset0,@object
	.size		.nv.reservedSmem.offset0,0x4
	.type		.nv.reservedSmem.cap,@object
	.size		.nv.reservedSmem.cap,0x4
